// auto-generated by cutlass_sweep.gemm — config: {"arch": "sm_100", "cluster_m": 1, "cluster_n": 1, "dtype": "tf32", "dtype_b": "tf32", "layout": "nt", "stages": 0, "tile_k": 64, "tile_m": 128, "tile_n": 128}
#include "cutlass/cutlass.h"
#include "cutlass/gemm/collective/collective_builder.hpp"
#include "cutlass/gemm/device/gemm_universal_adapter.h"
#include "cutlass/gemm/kernel/gemm_universal.hpp"
#include "cutlass/epilogue/collective/collective_builder.hpp"

using ElemA = cutlass::tfloat32_t;
using ElemB = cutlass::tfloat32_t;
using ElemCD = cutlass::tfloat32_t;
using Acc  = float;
using TileShape    = cute::Shape<cute::_128, cute::_128, cute::_64>;
using ClusterShape = cute::Shape<cute::_1, cute::_1, cute::_1>;

using CollectiveEpilogue = typename cutlass::epilogue::collective::CollectiveBuilder<
    cutlass::arch::Sm100, cutlass::arch::OpClassTensorOp,
    TileShape, ClusterShape,
    cutlass::epilogue::collective::EpilogueTileAuto,
    Acc, Acc,
    ElemCD, cutlass::layout::RowMajor, 128 / cutlass::sizeof_bits<ElemCD>::value,
    ElemCD, cutlass::layout::RowMajor, 128 / cutlass::sizeof_bits<ElemCD>::value,
    cutlass::epilogue::collective::EpilogueScheduleAuto
  >::CollectiveOp;

using CollectiveMainloop = typename cutlass::gemm::collective::CollectiveBuilder<
    cutlass::arch::Sm100, cutlass::arch::OpClassTensorOp,
    ElemA, cutlass::layout::RowMajor, 128 / cutlass::sizeof_bits<ElemA>::value,
    ElemB, cutlass::layout::ColumnMajor, 128 / cutlass::sizeof_bits<ElemB>::value,
    Acc,
    TileShape, ClusterShape,
    cutlass::gemm::collective::StageCountAutoCarveout<static_cast<int>(sizeof(typename CollectiveEpilogue::SharedStorage))>,
    cutlass::gemm::collective::KernelScheduleAuto
  >::CollectiveOp;

using GemmKernel = cutlass::gemm::kernel::GemmUniversal<
    cute::Shape<int,int,int,int>,
    CollectiveMainloop,
    CollectiveEpilogue
>;
using Gemm = cutlass::gemm::device::GemmUniversalAdapter<GemmKernel>;

// Force the device kernel symbol into the cubin without needing a host main.
auto* _anchor = &cutlass::device_kernel<GemmKernel>;


// ===== COMPILED SASS (sm_100a) =====

	.target	sm_100a

	.elftype	@"ET_EXEC"


//--------------------- .note.nv.tkinfo           --------------------------
	.section	.note.nv.tkinfo,"",@"SHT_NOTE"
	.sectionflags	@"SHF_NOTE_NV_TKINFO"
	.tkinfo
        /*0018*/ 	.word	0x00000002
        /*0030*/ 	.string	""
        /*0030*/ 	.string	"ptxas"
        /*0030*/ 	.string	"Cuda compilation tools, release 13.0, V13.0.88"
        /*0030*/ 	.string	"Build cuda_13.0.r13.0/compiler.36424714_0"
        /*0030*/ 	.string	"-arch sm_100a -m 64 "



//--------------------- .note.nv.cuinfo           --------------------------
	.section	.note.nv.cuinfo,"",@"SHT_NOTE"
	.sectionflags	@"SHF_NOTE_NV_CUINFO"
        /*0018*/ 	.short	0x0002
        /*001a*/ 	.short	0x0064
        /*001c*/ 	.short	0x0082
	.zero		2


//--------------------- .nv.info                  --------------------------
	.section	.nv.info,"",@"SHT_CUDA_INFO"
	.align	4


	//----- nvinfo : EIATTR_REGCOUNT
	.align		4
        /*0000*/ 	.byte	0x04, 0x2f
        /*0002*/ 	.short	(.L_19 - .L_18)
	.align		4
.L_18:
        /*0004*/ 	.word	index@(_ZN7cutlass13device_kernelINS_4gemm6kernel13GemmUniversalIN4cute5tupleIJiiiiEEENS1_10collective13CollectiveMmaINS1_35MainloopSm100TmaUmmaWarpSpecializedILi3ELi2ELi4ENS5_IJNS4_1CILi1EEESB_SB_EEEEENS5_IJNSA_ILi128EEESE_NSA_ILi64EEEEEENS_10tfloat32_tENS5_IJlSB_lEEESH_SI_NS4_8TiledMMAINS4_8MMA_AtomIJNS4_17SM100_MMA_TF32_SSISH_SH_fLi128ELi128ELNS4_4UMMA5MajorE0ELSN_0ELNSM_7ScaleInE0ELSO_0EEEEEENS4_6LayoutISC_NS5_IJNSA_ILi0EEESS_SS_EEEEENS5_IJNS4_10UnderscoreESV_SV_EEEEENS4_13SM90_TMA_LOADENS4_14ComposedLayoutINS4_7SwizzleILi3ELi4ELi3EEENS4_18smem_ptr_flag_bitsILi32EEENSR_INS5_IJNSA_ILi8EEENSA_ILi32EEEEEENS5_IJS15_SB_EEEEEEEvNS4_8identityESY_S19_vS1A_EENS_8epilogue10collective18CollectiveEpilogueINS1C_23Sm100TmaWarpSpecializedILi4ELi2ELi16ELb1ELb0EEEJSG_NS5_IJNSR_ISE_SB_EENSR_INSA_ILi16EEESB_EEEEESH_SI_SH_SI_NS1C_6fusion15FusionCallbacksIS1G_NS1L_17LinearCombinationISH_fSH_fLNS_15FloatRoundStyleE2EEESG_S1K_JEEENS4_5SM1004TMEM4LOAD26SM100_TMEM_LOAD_32dp32b16xESY_NSZ_INS10_ILi2ELi4ELi3EEES13_NSR_INS5_IJS14_S1I_EEENS5_IJS1I_SB_EEEEEEENS4_39AutoVectorizingCopyWithAssumedAlignmentILi128EEENS4_14SM90_TMA_STOREES1Z_S21_S21_EEEvvEEEEvNT_6ParamsE)
        /*0008*/ 	.word	0x00000060


	//----- nvinfo : EIATTR_FRAME_SIZE
	.align		4
.L_19:
        /*000c*/ 	.byte	0x04, 0x11
        /*000e*/ 	.short	(.L_21 - .L_20)
	.align		4
.L_20:
        /*0010*/ 	.word	index@($__internal_2_$__cuda_sm10x_tcgen05_guardrail_trap_unallocated_columns_being_dealloced)
        /*0014*/ 	.word	0x00000000


	//----- nvinfo : EIATTR_FRAME_SIZE
	.align		4
.L_21:
        /*0018*/ 	.byte	0x04, 0x11
        /*001a*/ 	.short	(.L_23 - .L_22)
	.align		4
.L_22:
        /*001c*/ 	.word	index@($__internal_1_$__cuda_sm10x_tcgen05_guardrail_trap_phase_invalid_during_alloc)
        /*0020*/ 	.word	0x00000000


	//----- nvinfo : EIATTR_FRAME_SIZE
	.align		4
.L_23:
        /*0024*/ 	.byte	0x04, 0x11
        /*0026*/ 	.short	(.L_25 - .L_24)
	.align		4
.L_24:
        /*0028*/ 	.word	index@($__internal_0_$__cuda_sm10x_tcgen05_guardrail_trap_col_being_dealloced_not_returned_by_alloc)
        /*002c*/ 	.word	0x00000000


	//----- nvinfo : EIATTR_FRAME_SIZE
	.align		4
.L_25:
        /*0030*/ 	.byte	0x04, 0x11
        /*0032*/ 	.short	(.L_27 - .L_26)
	.align		4
.L_26:
        /*0034*/ 	.word	index@(_ZN7cutlass13device_kernelINS_4gemm6kernel13GemmUniversalIN4cute5tupleIJiiiiEEENS1_10collective13CollectiveMmaINS1_35MainloopSm100TmaUmmaWarpSpecializedILi3ELi2ELi4ENS5_IJNS4_1CILi1EEESB_SB_EEEEENS5_IJNSA_ILi128EEESE_NSA_ILi64EEEEEENS_10tfloat32_tENS5_IJlSB_lEEESH_SI_NS4_8TiledMMAINS4_8MMA_AtomIJNS4_17SM100_MMA_TF32_SSISH_SH_fLi128ELi128ELNS4_4UMMA5MajorE0ELSN_0ELNSM_7ScaleInE0ELSO_0EEEEEENS4_6LayoutISC_NS5_IJNSA_ILi0EEESS_SS_EEEEENS5_IJNS4_10UnderscoreESV_SV_EEEEENS4_13SM90_TMA_LOADENS4_14ComposedLayoutINS4_7SwizzleILi3ELi4ELi3EEENS4_18smem_ptr_flag_bitsILi32EEENSR_INS5_IJNSA_ILi8EEENSA_ILi32EEEEEENS5_IJS15_SB_EEEEEEEvNS4_8identityESY_S19_vS1A_EENS_8epilogue10collective18CollectiveEpilogueINS1C_23Sm100TmaWarpSpecializedILi4ELi2ELi16ELb1ELb0EEEJSG_NS5_IJNSR_ISE_SB_EENSR_INSA_ILi16EEESB_EEEEESH_SI_SH_SI_NS1C_6fusion15FusionCallbacksIS1G_NS1L_17LinearCombinationISH_fSH_fLNS_15FloatRoundStyleE2EEESG_S1K_JEEENS4_5SM1004TMEM4LOAD26SM100_TMEM_LOAD_32dp32b16xESY_NSZ_INS10_ILi2ELi4ELi3EEES13_NSR_INS5_IJS14_S1I_EEENS5_IJS1I_SB_EEEEEEENS4_39AutoVectorizingCopyWithAssumedAlignmentILi128EEENS4_14SM90_TMA_STOREES1Z_S21_S21_EEEvvEEEEvNT_6ParamsE)
        /*0038*/ 	.word	0x00000000


	//----- nvinfo : EIATTR_MIN_STACK_SIZE
	.align		4
.L_27:
        /*003c*/ 	.byte	0x04, 0x12
        /*003e*/ 	.short	(.L_29 - .L_28)
	.align		4
.L_28:
        /*0040*/ 	.word	index@(_ZN7cutlass13device_kernelINS_4gemm6kernel13GemmUniversalIN4cute5tupleIJiiiiEEENS1_10collective13CollectiveMmaINS1_35MainloopSm100TmaUmmaWarpSpecializedILi3ELi2ELi4ENS5_IJNS4_1CILi1EEESB_SB_EEEEENS5_IJNSA_ILi128EEESE_NSA_ILi64EEEEEENS_10tfloat32_tENS5_IJlSB_lEEESH_SI_NS4_8TiledMMAINS4_8MMA_AtomIJNS4_17SM100_MMA_TF32_SSISH_SH_fLi128ELi128ELNS4_4UMMA5MajorE0ELSN_0ELNSM_7ScaleInE0ELSO_0EEEEEENS4_6LayoutISC_NS5_IJNSA_ILi0EEESS_SS_EEEEENS5_IJNS4_10UnderscoreESV_SV_EEEEENS4_13SM90_TMA_LOADENS4_14ComposedLayoutINS4_7SwizzleILi3ELi4ELi3EEENS4_18smem_ptr_flag_bitsILi32EEENSR_INS5_IJNSA_ILi8EEENSA_ILi32EEEEEENS5_IJS15_SB_EEEEEEEvNS4_8identityESY_S19_vS1A_EENS_8epilogue10collective18CollectiveEpilogueINS1C_23Sm100TmaWarpSpecializedILi4ELi2ELi16ELb1ELb0EEEJSG_NS5_IJNSR_ISE_SB_EENSR_INSA_ILi16EEESB_EEEEESH_SI_SH_SI_NS1C_6fusion15FusionCallbacksIS1G_NS1L_17LinearCombinationISH_fSH_fLNS_15FloatRoundStyleE2EEESG_S1K_JEEENS4_5SM1004TMEM4LOAD26SM100_TMEM_LOAD_32dp32b16xESY_NSZ_INS10_ILi2ELi4ELi3EEES13_NSR_INS5_IJS14_S1I_EEENS5_IJS1I_SB_EEEEEEENS4_39AutoVectorizingCopyWithAssumedAlignmentILi128EEENS4_14SM90_TMA_STOREES1Z_S21_S21_EEEvvEEEEvNT_6ParamsE)
        /*0044*/ 	.word	0x00000000
.L_29:


//--------------------- .nv.compat                --------------------------
	.section	.nv.compat,"",@"SHT_CUDA_COMPAT_INFO"
	.align	4
        /*0000*/ 	.byte	0x02, 0x09, 0x01, 0x00, 0x02, 0x02, 0x02, 0x00, 0x02, 0x05, 0x05, 0x00, 0x03, 0x07, 0x01, 0x01
        /*0010*/ 	.byte	0x02, 0x03, 0x01, 0x00, 0x02, 0x06, 0x01, 0x00, 0x04, 0x0b, 0x08, 0x00, 0x09, 0x00, 0x00, 0x00
        /*0020*/ 	.byte	0x00, 0x00, 0x00, 0x00


//--------------------- .nv.info._ZN7cutlass13device_kernelINS_4gemm6kernel13GemmUniversalIN4cute5tupleIJiiiiEEENS1_10collective13CollectiveMmaINS1_35MainloopSm100TmaUmmaWarpSpecializedILi3ELi2ELi4ENS5_IJNS4_1CILi1EEESB_SB_EEEEENS5_IJNSA_ILi128EEESE_NSA_ILi64EEEEEENS_10tfloat32_tENS5_IJlSB_lEEESH_SI_NS4_8TiledMMAINS4_8MMA_AtomIJNS4_17SM100_MMA_TF32_SSISH_SH_fLi128ELi128ELNS4_4UMMA5MajorE0ELSN_0ELNSM_7ScaleInE0ELSO_0EEEEEENS4_6LayoutISC_NS5_IJNSA_ILi0EEESS_SS_EEEEENS5_IJNS4_10UnderscoreESV_SV_EEEEENS4_13SM90_TMA_LOADENS4_14ComposedLayoutINS4_7SwizzleILi3ELi4ELi3EEENS4_18smem_ptr_flag_bitsILi32EEENSR_INS5_IJNSA_ILi8EEENSA_ILi32EEEEEENS5_IJS15_SB_EEEEEEEvNS4_8identityESY_S19_vS1A_EENS_8epilogue10collective18CollectiveEpilogueINS1C_23Sm100TmaWarpSpecializedILi4ELi2ELi16ELb1ELb0EEEJSG_NS5_IJNSR_ISE_SB_EENSR_INSA_ILi16EEESB_EEEEESH_SI_SH_SI_NS1C_6fusion15FusionCallbacksIS1G_NS1L_17LinearCombinationISH_fSH_fLNS_15FloatRoundStyleE2EEESG_S1K_JEEENS4_5SM1004TMEM4LOAD26SM100_TMEM_LOAD_32dp32b16xESY_NSZ_INS10_ILi2ELi4ELi3EEES13_NSR_INS5_IJS14_S1I_EEENS5_IJS1I_SB_EEEEEEENS4_39AutoVectorizingCopyWithAssumedAlignmentILi128EEENS4_14SM90_TMA_STOREES1Z_S21_S21_EEEvvEEEEvNT_6ParamsE --------------------------
	.section	.nv.info._ZN7cutlass13device_kernelINS_4gemm6kernel13GemmUniversalIN4cute5tupleIJiiiiEEENS1_10collective13CollectiveMmaINS1_35MainloopSm100TmaUmmaWarpSpecializedILi3ELi2ELi4ENS5_IJNS4_1CILi1EEESB_SB_EEEEENS5_IJNSA_ILi128EEESE_NSA_ILi64EEEEEENS_10tfloat32_tENS5_IJlSB_lEEESH_SI_NS4_8TiledMMAINS4_8MMA_AtomIJNS4_17SM100_MMA_TF32_SSISH_SH_fLi128ELi128ELNS4_4UMMA5MajorE0ELSN_0ELNSM_7ScaleInE0ELSO_0EEEEEENS4_6LayoutISC_NS5_IJNSA_ILi0EEESS_SS_EEEEENS5_IJNS4_10UnderscoreESV_SV_EEEEENS4_13SM90_TMA_LOADENS4_14ComposedLayoutINS4_7SwizzleILi3ELi4ELi3EEENS4_18smem_ptr_flag_bitsILi32EEENSR_INS5_IJNSA_ILi8EEENSA_ILi32EEEEEENS5_IJS15_SB_EEEEEEEvNS4_8identityESY_S19_vS1A_EENS_8epilogue10collective18CollectiveEpilogueINS1C_23Sm100TmaWarpSpecializedILi4ELi2ELi16ELb1ELb0EEEJSG_NS5_IJNSR_ISE_SB_EENSR_INSA_ILi16EEESB_EEEEESH_SI_SH_SI_NS1C_6fusion15FusionCallbacksIS1G_NS1L_17LinearCombinationISH_fSH_fLNS_15FloatRoundStyleE2EEESG_S1K_JEEENS4_5SM1004TMEM4LOAD26SM100_TMEM_LOAD_32dp32b16xESY_NSZ_INS10_ILi2ELi4ELi3EEES13_NSR_INS5_IJS14_S1I_EEENS5_IJS1I_SB_EEEEEEENS4_39AutoVectorizingCopyWithAssumedAlignmentILi128EEENS4_14SM90_TMA_STOREES1Z_S21_S21_EEEvvEEEEvNT_6ParamsE,"",@"SHT_CUDA_INFO"
	.sectionflags	@""
	.align	4


	//----- nvinfo : EIATTR_CUDA_API_VERSION
	.align		4
        /*0000*/ 	.byte	0x04, 0x37
        /*0002*/ 	.short	(.L_31 - .L_30)
.L_30:
        /*0004*/ 	.word	0x00000082


	//----- nvinfo : EIATTR_KPARAM_INFO
	.align		4
.L_31:
        /*0008*/ 	.byte	0x04, 0x17
        /*000a*/ 	.short	(.L_33 - .L_32)
.L_32:
        /*000c*/ 	.word	0x00000000
        /*0010*/ 	.short	0x0000
        /*0012*/ 	.short	0x0000
        /*0014*/ 	.byte	0x00, 0xf0, 0x01, 0x20


	//----- nvinfo : EIATTR_AT_ENTRY_FRAGMENTS
	.align		4
.L_33:
        /*0018*/ 	.byte	0x04, 0x4f
        /*001a*/ 	.short	(.L_35 - .L_34)


	//   ....[0]....
.L_34:
        /*001c*/ 	.word	0x00000006


	//----- nvinfo : EIATTR_RESERVED_SMEM_USED
	.align		4
.L_35:
        /*0020*/ 	.byte	0x01, 0x41
	.zero		2


	//----- nvinfo : EIATTR_SPARSE_MMA_MASK
	.align		4
        /*0024*/ 	.byte	0x03, 0x50
        /*0026*/ 	.short	0x0000


	//----- nvinfo : EIATTR_TCGEN05_1CTA_USED
	.align		4
        /*0028*/ 	.byte	0x01, 0x51
	.zero		2


	//----- nvinfo : EIATTR_MAXREG_COUNT
	.align		4
        /*002c*/ 	.byte	0x03, 0x1b
        /*002e*/ 	.short	0x00ff


	//----- nvinfo : EIATTR_NUM_BARRIERS
	.align		4
        /*0030*/ 	.byte	0x02, 0x4c
        /*0032*/ 	.byte	0x07
	.zero		1


	//----- nvinfo : EIATTR_EXTERNS
	.align		4
        /*0034*/ 	.byte	0x04, 0x0f
        /*0036*/ 	.short	(.L_37 - .L_36)


	//   ....[0]....
	.align		4
.L_36:
        /*0038*/ 	.word	index@(__assertfail)


	//----- nvinfo : EIATTR_MERCURY_ISA_VERSION
	.align		4
.L_37:
        /*003c*/ 	.byte	0x03, 0x5f
        /*003e*/ 	.short	0x0101


	//----- nvinfo : EIATTR_INT_WARP_WIDE_INSTR_OFFSETS
	.align		4
        /*0040*/ 	.byte	0x04, 0x31
        /*0042*/ 	.short	(.L_39 - .L_38)


	//   ....[0]....
.L_38:
        /*0044*/ 	.word	0x00001f10


	//   ....[1]....
        /*0048*/ 	.word	0x00003a90


	//   ....[2]....
        /*004c*/ 	.word	0x00003ab0


	//   ....[3]....
        /*0050*/ 	.word	0x00003ae0


	//   ....[4]....
        /*0054*/ 	.word	0x00004410


	//   ....[5]....
        /*0058*/ 	.word	0x00004480


	//   ....[6]....
        /*005c*/ 	.word	0x00004570


	//   ....[7]....
        /*0060*/ 	.word	0x000045f0


	//   ....[8]....
        /*0064*/ 	.word	0x000046e0


	//   ....[9]....
        /*0068*/ 	.word	0x00004760


	//   ....[10]....
        /*006c*/ 	.word	0x00004860


	//   ....[11]....
        /*0070*/ 	.word	0x000048f0


	//   ....[12]....
        /*0074*/ 	.word	0x000049f0


	//   ....[13]....
        /*0078*/ 	.word	0x00004ad0


	//   ....[14]....
        /*007c*/ 	.word	0x00004b70


	//   ....[15]....
        /*0080*/ 	.word	0x00004c60


	//   ....[16]....
        /*0084*/ 	.word	0x00004d00


	//   ....[17]....
        /*0088*/ 	.word	0x00004e10


	//   ....[18]....
        /*008c*/ 	.word	0x00004f70


	//   ....[19]....
        /*0090*/ 	.word	0x000050c0


	//----- nvinfo : EIATTR_COOP_GROUP_MASK_REGIDS
	.align		4
.L_39:
        /*0094*/ 	.byte	0x04, 0x29
        /*0096*/ 	.short	(.L_41 - .L_40)


	//   ....[0]....
.L_40:
        /*0098*/ 	.word	0xffffffff


	//   ....[1]....
        /*009c*/ 	.word	0xffffffff


	//   ....[2]....
        /*00a0*/ 	.word	0xffffffff


	//   ....[3]....
        /*00a4*/ 	.word	0xffffffff


	//   ....[4]....
        /*00a8*/ 	.word	0xffffffff


	//   ....[5]....
        /*00ac*/ 	.word	0xffffffff


	//   ....[6]....
        /*00b0*/ 	.word	0xffffffff


	//   ....[7]....
        /*00b4*/ 	.word	0xffffffff


	//   ....[8]....
        /*00b8*/ 	.word	0xffffffff


	//   ....[9]....
        /*00bc*/ 	.word	0xffffffff


	//   ....[10]....
        /*00c0*/ 	.word	0xffffffff


	//   ....[11]....
        /*00c4*/ 	.word	0xffffffff


	//   ....[12]....
        /*00c8*/ 	.word	0xffffffff


	//----- nvinfo : EIATTR_COOP_GROUP_INSTR_OFFSETS
	.align		4
.L_41:
        /*00cc*/ 	.byte	0x04, 0x28
        /*00ce*/ 	.short	(.L_43 - .L_42)


	//   ....[0]....
.L_42:
        /*00d0*/ 	.word	0x00000090


	//   ....[1]....
        /*00d4*/ 	.word	0x000004d0


	//   ....[2]....
        /*00d8*/ 	.word	0x00000620


	//   ....[3]....
        /*00dc*/ 	.word	0x000007c0


	//   ....[4]....
        /*00e0*/ 	.word	0x000008c0


	//   ....[5]....
        /*00e4*/ 	.word	0x00000a30


	//   ....[6]....
        /*00e8*/ 	.word	0x00000bd0


	//   ....[7]....
        /*00ec*/ 	.word	0x00001df0


	//   ....[8]....
        /*00f0*/ 	.word	0x00002b40


	//   ....[9]....
        /*00f4*/ 	.word	0x00002d50


	//   ....[10]....
        /*00f8*/ 	.word	0x00002d80


	//   ....[11]....
        /*00fc*/ 	.word	0x00003970


	//   ....[12]....
        /*0100*/ 	.word	0x00003ba0


	//----- nvinfo : EIATTR_VRC_CTA_INIT_COUNT
	.align		4
.L_43:
        /*0104*/ 	.byte	0x02, 0x4a
        /*0106*/ 	.byte	0x80
	.zero		1


	//----- nvinfo : EIATTR_SYSCALL_OFFSETS
	.align		4
        /*0108*/ 	.byte	0x04, 0x46
        /*010a*/ 	.short	(.L_45 - .L_44)


	//   ....[0]....
.L_44:
        /*010c*/ 	.word	0x00005b30


	//   ....[1]....
        /*0110*/ 	.word	0x00005c20


	//   ....[2]....
        /*0114*/ 	.word	0x00006380


	//   ....[3]....
        /*0118*/ 	.word	0x00006d00


	//   ....[4]....
        /*011c*/ 	.word	0x00007650


	//   ....[5]....
        /*0120*/ 	.word	0x00007ff0


	//   ....[6]....
        /*0124*/ 	.word	0x00008990


	//   ....[7]....
        /*0128*/ 	.word	0x00009360


	//   ....[8]....
        /*012c*/ 	.word	0x00009d00


	//   ....[9]....
        /*0130*/ 	.word	0x0000a650


	//----- nvinfo : EIATTR_MBARRIER_INSTR_OFFSETS
	.align		4
.L_45:
        /*0134*/ 	.byte	0x04, 0x39
        /*0136*/ 	.short	(.L_47 - .L_46)


	//   ....[0]....
.L_46:
        /*0138*/ 	.word	0x000005b0
        /*013c*/ 	.word	0x000000ff
        /*0140*/ 	.word	0x00000000
        /*0144*/ 	.short	0x0100
        /*0146*/ 	.byte	0x05
	.zero		1


	//   ....[1]....
        /*0148*/ 	.word	0x000005c0
        /*014c*/ 	.word	0x000000ff
        /*0150*/ 	.word	0x00000018
        /*0154*/ 	.short	0x0100
        /*0156*/ 	.byte	0x05
	.zero		1


	//   ....[2]....
        /*0158*/ 	.word	0x000005d0
        /*015c*/ 	.word	0x000000ff
        /*0160*/ 	.word	0x00000008
        /*0164*/ 	.short	0x0100
        /*0166*/ 	.byte	0x05
	.zero		1


	//   ....[3]....
        /*0168*/ 	.word	0x000005e0
        /*016c*/ 	.word	0x000000ff
        /*0170*/ 	.word	0x00000020
        /*0174*/ 	.short	0x0100
        /*0176*/ 	.byte	0x05
	.zero		1


	//   ....[4]....
        /*0178*/ 	.word	0x000005f0
        /*017c*/ 	.word	0x000000ff
        /*0180*/ 	.word	0x00000010
        /*0184*/ 	.short	0x0100
        /*0186*/ 	.byte	0x05
	.zero		1


	//   ....[5]....
        /*0188*/ 	.word	0x00000600
        /*018c*/ 	.word	0x000000ff
        /*0190*/ 	.word	0x00000028
        /*0194*/ 	.short	0x0100
        /*0196*/ 	.byte	0x05
	.zero		1


	//   ....[6]....
        /*0198*/ 	.word	0x00000730
        /*019c*/ 	.word	0x000000ff
        /*01a0*/ 	.word	0x00000030
        /*01a4*/ 	.short	0x0100
        /*01a6*/ 	.byte	0x07
	.zero		1


	//   ....[7]....
        /*01a8*/ 	.word	0x00000740
        /*01ac*/ 	.word	0x000000ff
        /*01b0*/ 	.word	0x00000050
        /*01b4*/ 	.short	0x0100
        /*01b6*/ 	.byte	0x07
	.zero		1


	//   ....[8]....
        /*01b8*/ 	.word	0x00000750
        /*01bc*/ 	.word	0x000000ff
        /*01c0*/ 	.word	0x00000038
        /*01c4*/ 	.short	0x0100
        /*01c6*/ 	.byte	0x07
	.zero		1


	//   ....[9]....
        /*01c8*/ 	.word	0x00000760
        /*01cc*/ 	.word	0x000000ff
        /*01d0*/ 	.word	0x00000058
        /*01d4*/ 	.short	0x0100
        /*01d6*/ 	.byte	0x07
	.zero		1


	//   ....[10]....
        /*01d8*/ 	.word	0x00000770
        /*01dc*/ 	.word	0x000000ff
        /*01e0*/ 	.word	0x00000040
        /*01e4*/ 	.short	0x0100
        /*01e6*/ 	.byte	0x07
	.zero		1


	//   ....[11]....
        /*01e8*/ 	.word	0x00000780
        /*01ec*/ 	.word	0x000000ff
        /*01f0*/ 	.word	0x00000060
        /*01f4*/ 	.short	0x0100
        /*01f6*/ 	.byte	0x07
	.zero		1


	//   ....[12]....
        /*01f8*/ 	.word	0x00000790
        /*01fc*/ 	.word	0x000000ff
        /*0200*/ 	.word	0x00000048
        /*0204*/ 	.short	0x0100
        /*0206*/ 	.byte	0x07
	.zero		1


	//   ....[13]....
        /*0208*/ 	.word	0x000007a0
        /*020c*/ 	.word	0x000000ff
        /*0210*/ 	.word	0x00000068
        /*0214*/ 	.short	0x0100
        /*0216*/ 	.byte	0x07
	.zero		1


	//   ....[14]....
        /*0218*/ 	.word	0x00000890
        /*021c*/ 	.word	0x000000ff
        /*0220*/ 	.word	0x00000070
        /*0224*/ 	.short	0x0100
        /*0226*/ 	.byte	0x05
	.zero		1


	//   ....[15]....
        /*0228*/ 	.word	0x000008a0
        /*022c*/ 	.word	0x000000ff
        /*0230*/ 	.word	0x00000078
        /*0234*/ 	.short	0x0100
        /*0236*/ 	.byte	0x05
	.zero		1


	//   ....[16]....
        /*0238*/ 	.word	0x000009e0
        /*023c*/ 	.word	0x000000ff
        /*0240*/ 	.word	0x00000080
        /*0244*/ 	.short	0x0100
        /*0246*/ 	.byte	0x05
	.zero		1


	//   ....[17]....
        /*0248*/ 	.word	0x000009f0
        /*024c*/ 	.word	0x000000ff
        /*0250*/ 	.word	0x00000090
        /*0254*/ 	.short	0x0100
        /*0256*/ 	.byte	0x05
	.zero		1


	//   ....[18]....
        /*0258*/ 	.word	0x00000a00
        /*025c*/ 	.word	0x000000ff
        /*0260*/ 	.word	0x00000088
        /*0264*/ 	.short	0x0100
        /*0266*/ 	.byte	0x05
	.zero		1


	//   ....[19]....
        /*0268*/ 	.word	0x00000a10
        /*026c*/ 	.word	0x000000ff
        /*0270*/ 	.word	0x00000098
        /*0274*/ 	.short	0x0100
        /*0276*/ 	.byte	0x05
	.zero		1


	//   ....[20]....
        /*0278*/ 	.word	0x00000b40
        /*027c*/ 	.word	0x000000ff
        /*0280*/ 	.word	0x000000a0
        /*0284*/ 	.short	0x0100
        /*0286*/ 	.byte	0x07
	.zero		1


	//   ....[21]....
        /*0288*/ 	.word	0x00000b50
        /*028c*/ 	.word	0x000000ff
        /*0290*/ 	.word	0x000000c0
        /*0294*/ 	.short	0x0100
        /*0296*/ 	.byte	0x07
	.zero		1


	//   ....[22]....
        /*0298*/ 	.word	0x00000b60
        /*029c*/ 	.word	0x000000ff
        /*02a0*/ 	.word	0x000000a8
        /*02a4*/ 	.short	0x0100
        /*02a6*/ 	.byte	0x07
	.zero		1


	//   ....[23]....
        /*02a8*/ 	.word	0x00000b70
        /*02ac*/ 	.word	0x000000ff
        /*02b0*/ 	.word	0x000000c8
        /*02b4*/ 	.short	0x0100
        /*02b6*/ 	.byte	0x07
	.zero		1


	//   ....[24]....
        /*02b8*/ 	.word	0x00000b80
        /*02bc*/ 	.word	0x000000ff
        /*02c0*/ 	.word	0x000000b0
        /*02c4*/ 	.short	0x0100
        /*02c6*/ 	.byte	0x07
	.zero		1


	//   ....[25]....
        /*02c8*/ 	.word	0x00000b90
        /*02cc*/ 	.word	0x000000ff
        /*02d0*/ 	.word	0x000000d0
        /*02d4*/ 	.short	0x0100
        /*02d6*/ 	.byte	0x07
	.zero		1


	//   ....[26]....
        /*02d8*/ 	.word	0x00000ba0
        /*02dc*/ 	.word	0x000000ff
        /*02e0*/ 	.word	0x000000b8
        /*02e4*/ 	.short	0x0100
        /*02e6*/ 	.byte	0x07
	.zero		1


	//   ....[27]....
        /*02e8*/ 	.word	0x00000bb0
        /*02ec*/ 	.word	0x000000ff
        /*02f0*/ 	.word	0x000000d8
        /*02f4*/ 	.short	0x0100
        /*02f6*/ 	.byte	0x07
	.zero		1


	//   ....[28]....
        /*02f8*/ 	.word	0x00000ca0
        /*02fc*/ 	.word	0x000000ff
        /*0300*/ 	.word	0x000000e0
        /*0304*/ 	.short	0x0100
        /*0306*/ 	.byte	0x05
	.zero		1


	//   ....[29]....
        /*0308*/ 	.word	0x00000cb0
        /*030c*/ 	.word	0x000000ff
        /*0310*/ 	.word	0x000000f0
        /*0314*/ 	.short	0x0100
        /*0316*/ 	.byte	0x05
	.zero		1


	//   ....[30]....
        /*0318*/ 	.word	0x00000cc0
        /*031c*/ 	.word	0x000000ff
        /*0320*/ 	.word	0x000000e8
        /*0324*/ 	.short	0x0100
        /*0326*/ 	.byte	0x05
	.zero		1


	//   ....[31]....
        /*0328*/ 	.word	0x00000cd0
        /*032c*/ 	.word	0x000000ff
        /*0330*/ 	.word	0x000000f8
        /*0334*/ 	.short	0x0100
        /*0336*/ 	.byte	0x05
	.zero		1


	//   ....[32]....
        /*0338*/ 	.word	0x000015b0
        /*033c*/ 	.word	0x00000003
        /*0340*/ 	.word	0x000000f0
        /*0344*/ 	.short	0x010a
        /*0346*/ 	.byte	0xff
	.zero		1


	//   ....[33]....
        /*0348*/ 	.word	0x000015e0
        /*034c*/ 	.word	0x00000003
        /*0350*/ 	.word	0x000000e0
        /*0354*/ 	.short	0x0101
        /*0356*/ 	.byte	0xff
	.zero		1


	//   ....[34]....
        /*0358*/ 	.word	0x000016b0
        /*035c*/ 	.word	0x000000ff
        /*0360*/ 	.word	0x00000018
        /*0364*/ 	.short	0x010a
        /*0366*/ 	.byte	0x08
	.zero		1


	//   ....[35]....
        /*0368*/ 	.word	0x00001750
        /*036c*/ 	.word	0x000000ff
        /*0370*/ 	.word	0x00000018
        /*0374*/ 	.short	0x010a
        /*0376*/ 	.byte	0x21
	.zero		1


	//   ....[36]....
        /*0378*/ 	.word	0x000018a0
        /*037c*/ 	.word	0x000000ff
        /*0380*/ 	.word	0x00000018
        /*0384*/ 	.short	0x010a
        /*0386*/ 	.byte	0x08
	.zero		1


	//   ....[37]....
        /*0388*/ 	.word	0x00001a60
        /*038c*/ 	.word	0x000000ff
        /*0390*/ 	.word	0x00000078
        /*0394*/ 	.short	0x0101
        /*0396*/ 	.byte	0x04
	.zero		1


	//   ....[38]....
        /*0398*/ 	.word	0x00001a80
        /*039c*/ 	.word	0x000000ff
        /*03a0*/ 	.word	0x00000018
        /*03a4*/ 	.short	0x010a
        /*03a6*/ 	.byte	0x08
	.zero		1


	//   ....[39]....
        /*03a8*/ 	.word	0x00001b00
        /*03ac*/ 	.word	0x000000ff
        /*03b0*/ 	.word	0x00000018
        /*03b4*/ 	.short	0x010a
        /*03b6*/ 	.byte	0x21
	.zero		1


	//   ....[40]....
        /*03b8*/ 	.word	0x00001c50
        /*03bc*/ 	.word	0x000000ff
        /*03c0*/ 	.word	0x00000018
        /*03c4*/ 	.short	0x010a
        /*03c6*/ 	.byte	0x08
	.zero		1


	//   ....[41]....
        /*03c8*/ 	.word	0x00001e20
        /*03cc*/ 	.word	0x00000002
        /*03d0*/ 	.word	0x00000080
        /*03d4*/ 	.short	0x010a
        /*03d6*/ 	.byte	0xff
	.zero		1


	//   ....[42]....
        /*03d8*/ 	.word	0x00001ee0
        /*03dc*/ 	.word	0x00000002
        /*03e0*/ 	.word	0x00000000
        /*03e4*/ 	.short	0x0101
        /*03e6*/ 	.byte	0xff
	.zero		1


	//   ....[43]....
        /*03e8*/ 	.word	0x00002440
        /*03ec*/ 	.word	0x000000ff
        /*03f0*/ 	.word	0x00000000
        /*03f4*/ 	.short	0x010a
        /*03f6*/ 	.byte	0x05
	.zero		1


	//   ....[44]....
        /*03f8*/ 	.word	0x000024d0
        /*03fc*/ 	.word	0x000000ff
        /*0400*/ 	.word	0x00000000
        /*0404*/ 	.short	0x010a
        /*0406*/ 	.byte	0x05
	.zero		1


	//   ....[45]....
        /*0408*/ 	.word	0x00002570
        /*040c*/ 	.word	0x00000000
        /*0410*/ 	.word	0x00000000
        /*0414*/ 	.short	0x010a
        /*0416*/ 	.byte	0xff
	.zero		1


	//   ....[46]....
        /*0418*/ 	.word	0x00002690
        /*041c*/ 	.word	0x00000000
        /*0420*/ 	.word	0x000000e0
        /*0424*/ 	.short	0x010a
        /*0426*/ 	.byte	0xff
	.zero		1


	//   ....[47]....
        /*0428*/ 	.word	0x000026f0
        /*042c*/ 	.word	0x00000004
        /*0430*/ 	.word	0x00000000
        /*0434*/ 	.short	0x0101
        /*0436*/ 	.byte	0xff
	.zero		1


	//   ....[48]....
        /*0438*/ 	.word	0x00002710
        /*043c*/ 	.word	0x000000ff
        /*0440*/ 	.word	0x00000090
        /*0444*/ 	.short	0x010a
        /*0446*/ 	.byte	0x05
	.zero		1


	//   ....[49]....
        /*0448*/ 	.word	0x00002830
        /*044c*/ 	.word	0x00000000
        /*0450*/ 	.word	0x00000080
        /*0454*/ 	.short	0x010a
        /*0456*/ 	.byte	0xff
	.zero		1


	//   ....[50]....
        /*0458*/ 	.word	0x00002940
        /*045c*/ 	.word	0x00000000
        /*0460*/ 	.word	0x00000000
        /*0464*/ 	.short	0x0101
        /*0466*/ 	.byte	0xff
	.zero		1


	//   ....[51]....
        /*0468*/ 	.word	0x000029d0
        /*046c*/ 	.word	0x000000ff
        /*0470*/ 	.word	0x00000090
        /*0474*/ 	.short	0x0106
        /*0476*/ 	.byte	0x05
	.zero		1


	//   ....[52]....
        /*0478*/ 	.word	0x000029f0
        /*047c*/ 	.word	0x000000ff
        /*0480*/ 	.word	0x00000090
        /*0484*/ 	.short	0x010a
        /*0486*/ 	.byte	0x05
	.zero		1


	//   ....[53]....
        /*0488*/ 	.word	0x00002a80
        /*048c*/ 	.word	0x000000ff
        /*0490*/ 	.word	0x00000090
        /*0494*/ 	.short	0x0106
        /*0496*/ 	.byte	0x04
	.zero		1


	//   ....[54]....
        /*0498*/ 	.word	0x00002ac0
        /*049c*/ 	.word	0x00000000
        /*04a0*/ 	.word	0x00000090
        /*04a4*/ 	.short	0x010a
        /*04a6*/ 	.byte	0xff
	.zero		1


	//   ....[55]....
        /*04a8*/ 	.word	0x00003080
        /*04ac*/ 	.word	0x00000000
        /*04b0*/ 	.word	0x00000080
        /*04b4*/ 	.short	0x010a
        /*04b6*/ 	.byte	0xff
	.zero		1


	//   ....[56]....
        /*04b8*/ 	.word	0x00003180
        /*04bc*/ 	.word	0x00000003
        /*04c0*/ 	.word	0x00000000
        /*04c4*/ 	.short	0x0101
        /*04c6*/ 	.byte	0xff
	.zero		1


	//   ....[57]....
        /*04c8*/ 	.word	0x00003190
        /*04cc*/ 	.word	0x000000ff
        /*04d0*/ 	.word	0x00000000
        /*04d4*/ 	.short	0x010a
        /*04d6*/ 	.byte	0x07
	.zero		1


	//   ....[58]....
        /*04d8*/ 	.word	0x000031c0
        /*04dc*/ 	.word	0x000000ff
        /*04e0*/ 	.word	0x000000c0
        /*04e4*/ 	.short	0x010a
        /*04e6*/ 	.byte	0x06
	.zero		1


	//   ....[59]....
        /*04e8*/ 	.word	0x00003290
        /*04ec*/ 	.word	0x000000ff
        /*04f0*/ 	.word	0x00000000
        /*04f4*/ 	.short	0x010a
        /*04f6*/ 	.byte	0x0b
	.zero		1


	//   ....[60]....
        /*04f8*/ 	.word	0x000033c0
        /*04fc*/ 	.word	0x000000ff
        /*0500*/ 	.word	0x00000000
        /*0504*/ 	.short	0x010a
        /*0506*/ 	.byte	0x22
	.zero		1


	//   ....[61]....
        /*0508*/ 	.word	0x000037a0
        /*050c*/ 	.word	0x000000ff
        /*0510*/ 	.word	0x00000000
        /*0514*/ 	.short	0x010a
        /*0516*/ 	.byte	0x06
	.zero		1


	//   ....[62]....
        /*0518*/ 	.word	0x00003830
        /*051c*/ 	.word	0x000000ff
        /*0520*/ 	.word	0x00000000
        /*0524*/ 	.short	0x010a
        /*0526*/ 	.byte	0x06
	.zero		1


	//   ....[63]....
        /*0528*/ 	.word	0x000038c0
        /*052c*/ 	.word	0x000000ff
        /*0530*/ 	.word	0x00000000
        /*0534*/ 	.short	0x010a
        /*0536*/ 	.byte	0x06
	.zero		1


	//   ....[64]....
        /*0538*/ 	.word	0x00003950
        /*053c*/ 	.word	0x000000ff
        /*0540*/ 	.word	0x00000000
        /*0544*/ 	.short	0x010a
        /*0546*/ 	.byte	0x07
	.zero		1


	//   ....[65]....
        /*0548*/ 	.word	0x00003db0
        /*054c*/ 	.word	0x00000000
        /*0550*/ 	.word	0x00000080
        /*0554*/ 	.short	0x010a
        /*0556*/ 	.byte	0xff
	.zero		1


	//   ....[66]....
        /*0558*/ 	.word	0x00003e70
        /*055c*/ 	.word	0x00000000
        /*0560*/ 	.word	0x00000000
        /*0564*/ 	.short	0x0101
        /*0566*/ 	.byte	0xff
	.zero		1


	//   ....[67]....
        /*0568*/ 	.word	0x00004190
        /*056c*/ 	.word	0x000000ff
        /*0570*/ 	.word	0x00000078
        /*0574*/ 	.short	0x010a
        /*0576*/ 	.byte	0x07
	.zero		1


	//   ....[68]....
        /*0578*/ 	.word	0x00004390
        /*057c*/ 	.word	0x000000ff
        /*0580*/ 	.word	0x00000050
        /*0584*/ 	.short	0x010a
        /*0586*/ 	.byte	0x07
	.zero		1


	//   ....[69]....
        /*0588*/ 	.word	0x00004510
        /*058c*/ 	.word	0x000000ff
        /*0590*/ 	.word	0x00000030
        /*0594*/ 	.short	0x010b
        /*0596*/ 	.byte	0x07
	.zero		1


	//   ....[70]....
        /*0598*/ 	.word	0x00004520
        /*059c*/ 	.word	0x000000ff
        /*05a0*/ 	.word	0x00000000
        /*05a4*/ 	.short	0x0101
        /*05a6*/ 	.byte	0x15
	.zero		1


	//   ....[71]....
        /*05a8*/ 	.word	0x00004540
        /*05ac*/ 	.word	0x000000ff
        /*05b0*/ 	.word	0x00000058
        /*05b4*/ 	.short	0x010a
        /*05b6*/ 	.byte	0x07
	.zero		1


	//   ....[72]....
        /*05b8*/ 	.word	0x00004680
        /*05bc*/ 	.word	0x000000ff
        /*05c0*/ 	.word	0x00000038
        /*05c4*/ 	.short	0x010b
        /*05c6*/ 	.byte	0x07
	.zero		1


	//   ....[73]....
        /*05c8*/ 	.word	0x00004690
        /*05cc*/ 	.word	0x000000ff
        /*05d0*/ 	.word	0x00000000
        /*05d4*/ 	.short	0x0101
        /*05d6*/ 	.byte	0x0f
	.zero		1


	//   ....[74]....
        /*05d8*/ 	.word	0x000046b0
        /*05dc*/ 	.word	0x000000ff
        /*05e0*/ 	.word	0x00000060
        /*05e4*/ 	.short	0x010a
        /*05e6*/ 	.byte	0x07
	.zero		1


	//   ....[75]....
        /*05e8*/ 	.word	0x00004800
        /*05ec*/ 	.word	0x000000ff
        /*05f0*/ 	.word	0x00000040
        /*05f4*/ 	.short	0x010b
        /*05f6*/ 	.byte	0x07
	.zero		1


	//   ....[76]....
        /*05f8*/ 	.word	0x00004810
        /*05fc*/ 	.word	0x000000ff
        /*0600*/ 	.word	0x00000000
        /*0604*/ 	.short	0x0101
        /*0606*/ 	.byte	0x0e
	.zero		1


	//   ....[77]....
        /*0608*/ 	.word	0x00004830
        /*060c*/ 	.word	0x000000ff
        /*0610*/ 	.word	0x00000068
        /*0614*/ 	.short	0x010a
        /*0616*/ 	.byte	0x07
	.zero		1


	//   ....[78]....
        /*0618*/ 	.word	0x00004990
        /*061c*/ 	.word	0x000000ff
        /*0620*/ 	.word	0x00000048
        /*0624*/ 	.short	0x010b
        /*0626*/ 	.byte	0x07
	.zero		1


	//   ....[79]....
        /*0628*/ 	.word	0x000049a0
        /*062c*/ 	.word	0x000000ff
        /*0630*/ 	.word	0x00000000
        /*0634*/ 	.short	0x0101
        /*0636*/ 	.byte	0x0d
	.zero		1


	//   ....[80]....
        /*0638*/ 	.word	0x000049c0
        /*063c*/ 	.word	0x000000ff
        /*0640*/ 	.word	0x00000050
        /*0644*/ 	.short	0x010a
        /*0646*/ 	.byte	0x07
	.zero		1


	//   ....[81]....
        /*0648*/ 	.word	0x00004b10
        /*064c*/ 	.word	0x000000ff
        /*0650*/ 	.word	0x00000030
        /*0654*/ 	.short	0x010b
        /*0656*/ 	.byte	0x07
	.zero		1


	//   ....[82]....
        /*0658*/ 	.word	0x00004b20
        /*065c*/ 	.word	0x000000ff
        /*0660*/ 	.word	0x00000000
        /*0664*/ 	.short	0x0101
        /*0666*/ 	.byte	0x15
	.zero		1


	//   ....[83]....
        /*0668*/ 	.word	0x00004b40
        /*066c*/ 	.word	0x000000ff
        /*0670*/ 	.word	0x00000058
        /*0674*/ 	.short	0x010a
        /*0676*/ 	.byte	0x07
	.zero		1


	//   ....[84]....
        /*0678*/ 	.word	0x00004ca0
        /*067c*/ 	.word	0x000000ff
        /*0680*/ 	.word	0x00000038
        /*0684*/ 	.short	0x010b
        /*0686*/ 	.byte	0x07
	.zero		1


	//   ....[85]....
        /*0688*/ 	.word	0x00004cb0
        /*068c*/ 	.word	0x000000ff
        /*0690*/ 	.word	0x00000000
        /*0694*/ 	.short	0x0101
        /*0696*/ 	.byte	0x0f
	.zero		1


	//   ....[86]....
        /*0698*/ 	.word	0x00004cc0
        /*069c*/ 	.word	0x000000ff
        /*06a0*/ 	.word	0x00000060
        /*06a4*/ 	.short	0x010a
        /*06a6*/ 	.byte	0x07
	.zero		1


	//   ....[87]....
        /*06a8*/ 	.word	0x00004e60
        /*06ac*/ 	.word	0x000000ff
        /*06b0*/ 	.word	0x00000040
        /*06b4*/ 	.short	0x010b
        /*06b6*/ 	.byte	0x07
	.zero		1


	//   ....[88]....
        /*06b8*/ 	.word	0x00004ed0
        /*06bc*/ 	.word	0x000000ff
        /*06c0*/ 	.word	0x00000000
        /*06c4*/ 	.short	0x0101
        /*06c6*/ 	.byte	0x0e
	.zero		1


	//   ....[89]....
        /*06c8*/ 	.word	0x00004f00
        /*06cc*/ 	.word	0x000000ff
        /*06d0*/ 	.word	0x00000068
        /*06d4*/ 	.short	0x010a
        /*06d6*/ 	.byte	0x07
	.zero		1


	//   ....[90]....
        /*06d8*/ 	.word	0x00005100
        /*06dc*/ 	.word	0x000000ff
        /*06e0*/ 	.word	0x00000048
        /*06e4*/ 	.short	0x010b
        /*06e6*/ 	.byte	0x07
	.zero		1


	//   ....[91]....
        /*06e8*/ 	.word	0x00005120
        /*06ec*/ 	.word	0x000000ff
        /*06f0*/ 	.word	0x00000000
        /*06f4*/ 	.short	0x0101
        /*06f6*/ 	.byte	0x0d
	.zero		1


	//   ....[92]....
        /*06f8*/ 	.word	0x00005140
        /*06fc*/ 	.word	0x000000ff
        /*0700*/ 	.word	0x00000050
        /*0704*/ 	.short	0x010a
        /*0706*/ 	.byte	0x07
	.zero		1


	//   ....[93]....
        /*0708*/ 	.word	0x00005160
        /*070c*/ 	.word	0x000000ff
        /*0710*/ 	.word	0x00000058
        /*0714*/ 	.short	0x010a
        /*0716*/ 	.byte	0x07
	.zero		1


	//   ....[94]....
        /*0718*/ 	.word	0x00005180
        /*071c*/ 	.word	0x000000ff
        /*0720*/ 	.word	0x00000060
        /*0724*/ 	.short	0x010a
        /*0726*/ 	.byte	0x07
	.zero		1


	//   ....[95]....
        /*0728*/ 	.word	0x000051d0
        /*072c*/ 	.word	0x00000002
        /*0730*/ 	.word	0x00000068
        /*0734*/ 	.short	0x010a
        /*0736*/ 	.byte	0xff
	.zero		1


	//   ....[96]....
        /*0738*/ 	.word	0x000054f0
        /*073c*/ 	.word	0x00000000
        /*0740*/ 	.word	0x00000080
        /*0744*/ 	.short	0x010a
        /*0746*/ 	.byte	0xff
	.zero		1


	//   ....[97]....
        /*0748*/ 	.word	0x00005600
        /*074c*/ 	.word	0x00000000
        /*0750*/ 	.word	0x00000000
        /*0754*/ 	.short	0x0101
        /*0756*/ 	.byte	0xff
	.zero		1


	//   ....[98]....
        /*0758*/ 	.word	0x00006050
        /*075c*/ 	.word	0x000000ff
        /*0760*/ 	.word	0x00000030
        /*0764*/ 	.short	0x010a
        /*0766*/ 	.byte	0x30
	.zero		1


	//   ....[99]....
        /*0768*/ 	.word	0x00006080
        /*076c*/ 	.word	0x00000057
        /*0770*/ 	.word	0x000000a0
        /*0774*/ 	.short	0x010a
        /*0776*/ 	.byte	0xff
	.zero		1


	//   ....[100]....
        /*0778*/ 	.word	0x00006170
        /*077c*/ 	.word	0x000000ff
        /*0780*/ 	.word	0x00000030
        /*0784*/ 	.short	0x010a
        /*0786*/ 	.byte	0x30
	.zero		1


	//   ....[101]....
        /*0788*/ 	.word	0x00006260
        /*078c*/ 	.word	0x00000057
        /*0790*/ 	.word	0x000000a0
        /*0794*/ 	.short	0x010a
        /*0796*/ 	.byte	0xff
	.zero		1


	//   ....[102]....
        /*0798*/ 	.word	0x00006a30
        /*079c*/ 	.word	0x00000000
        /*07a0*/ 	.word	0x00000000
        /*07a4*/ 	.short	0x0101
        /*07a6*/ 	.byte	0xff
	.zero		1


	//   ....[103]....
        /*07a8*/ 	.word	0x00006a40
        /*07ac*/ 	.word	0x00000003
        /*07b0*/ 	.word	0x00000030
        /*07b4*/ 	.short	0x010a
        /*07b6*/ 	.byte	0xff
	.zero		1


	//   ....[104]....
        /*07b8*/ 	.word	0x00006b20
        /*07bc*/ 	.word	0x00000003
        /*07c0*/ 	.word	0x00000030
        /*07c4*/ 	.short	0x010a
        /*07c6*/ 	.byte	0xff
	.zero		1


	//   ....[105]....
        /*07c8*/ 	.word	0x00007380
        /*07cc*/ 	.word	0x0000005a
        /*07d0*/ 	.word	0x00000000
        /*07d4*/ 	.short	0x0101
        /*07d6*/ 	.byte	0xff
	.zero		1


	//   ....[106]....
        /*07d8*/ 	.word	0x000073a0
        /*07dc*/ 	.word	0x0000005b
        /*07e0*/ 	.word	0x00000030
        /*07e4*/ 	.short	0x010a
        /*07e6*/ 	.byte	0xff
	.zero		1


	//   ....[107]....
        /*07e8*/ 	.word	0x00007470
        /*07ec*/ 	.word	0x0000005b
        /*07f0*/ 	.word	0x00000030
        /*07f4*/ 	.short	0x010a
        /*07f6*/ 	.byte	0xff
	.zero		1


	//   ....[108]....
        /*07f8*/ 	.word	0x00007cd0
        /*07fc*/ 	.word	0x0000005a
        /*0800*/ 	.word	0x00000000
        /*0804*/ 	.short	0x0101
        /*0806*/ 	.byte	0xff
	.zero		1


	//   ....[109]....
        /*0808*/ 	.word	0x00007cf0
        /*080c*/ 	.word	0x0000005b
        /*0810*/ 	.word	0x00000030
        /*0814*/ 	.short	0x010a
        /*0816*/ 	.byte	0xff
	.zero		1


	//   ....[110]....
        /*0818*/ 	.word	0x00007dd0
        /*081c*/ 	.word	0x0000005b
        /*0820*/ 	.word	0x00000030
        /*0824*/ 	.short	0x010a
        /*0826*/ 	.byte	0xff
	.zero		1


	//   ....[111]....
        /*0828*/ 	.word	0x00008670
        /*082c*/ 	.word	0x0000005b
        /*0830*/ 	.word	0x00000000
        /*0834*/ 	.short	0x0101
        /*0836*/ 	.byte	0xff
	.zero		1


	//   ....[112]....
        /*0838*/ 	.word	0x00008690
        /*083c*/ 	.word	0x0000005c
        /*0840*/ 	.word	0x00000030
        /*0844*/ 	.short	0x010a
        /*0846*/ 	.byte	0xff
	.zero		1


	//   ....[113]....
        /*0848*/ 	.word	0x00008760
        /*084c*/ 	.word	0x0000005c
        /*0850*/ 	.word	0x00000030
        /*0854*/ 	.short	0x010a
        /*0856*/ 	.byte	0xff
	.zero		1


	//   ....[114]....
        /*0858*/ 	.word	0x00009040
        /*085c*/ 	.word	0x0000005b
        /*0860*/ 	.word	0x00000000
        /*0864*/ 	.short	0x0101
        /*0866*/ 	.byte	0xff
	.zero		1


	//   ....[115]....
        /*0868*/ 	.word	0x00009060
        /*086c*/ 	.word	0x0000005c
        /*0870*/ 	.word	0x00000030
        /*0874*/ 	.short	0x010a
        /*0876*/ 	.byte	0xff
	.zero		1


	//   ....[116]....
        /*0878*/ 	.word	0x00009130
        /*087c*/ 	.word	0x0000005c
        /*0880*/ 	.word	0x00000030
        /*0884*/ 	.short	0x010a
        /*0886*/ 	.byte	0xff
	.zero		1


	//   ....[117]....
        /*0888*/ 	.word	0x000099e0
        /*088c*/ 	.word	0x0000005b
        /*0890*/ 	.word	0x00000000
        /*0894*/ 	.short	0x0101
        /*0896*/ 	.byte	0xff
	.zero		1


	//   ....[118]....
        /*0898*/ 	.word	0x00009a00
        /*089c*/ 	.word	0x0000005c
        /*08a0*/ 	.word	0x00000030
        /*08a4*/ 	.short	0x010a
        /*08a6*/ 	.byte	0xff
	.zero		1


	//   ....[119]....
        /*08a8*/ 	.word	0x00009ad0
        /*08ac*/ 	.word	0x0000005c
        /*08b0*/ 	.word	0x00000030
        /*08b4*/ 	.short	0x010a
        /*08b6*/ 	.byte	0xff
	.zero		1


	//   ....[120]....
        /*08b8*/ 	.word	0x0000a380
        /*08bc*/ 	.word	0x0000005b
        /*08c0*/ 	.word	0x00000000
        /*08c4*/ 	.short	0x0101
        /*08c6*/ 	.byte	0xff
	.zero		1


	//   ....[121]....
        /*08c8*/ 	.word	0x0000a3a0
        /*08cc*/ 	.word	0x0000005c
        /*08d0*/ 	.word	0x00000030
        /*08d4*/ 	.short	0x010a
        /*08d6*/ 	.byte	0xff
	.zero		1


	//   ....[122]....
        /*08d8*/ 	.word	0x0000a470
        /*08dc*/ 	.word	0x0000005c
        /*08e0*/ 	.word	0x00000030
        /*08e4*/ 	.short	0x010a
        /*08e6*/ 	.byte	0xff
	.zero		1


	//   ....[123]....
        /*08e8*/ 	.word	0x0000a7b0
        /*08ec*/ 	.word	0x000000ff
        /*08f0*/ 	.word	0x00000000
        /*08f4*/ 	.short	0x0101
        /*08f6*/ 	.byte	0x05
	.zero		1


	//   ....[124]....
        /*08f8*/ 	.word	0x0000ad30
        /*08fc*/ 	.word	0x00000002
        /*0900*/ 	.word	0x00000000
        /*0904*/ 	.short	0x0101
        /*0906*/ 	.byte	0xff
	.zero		1


	//   ....[125]....
        /*0908*/ 	.word	0x0000afa0
        /*090c*/ 	.word	0x000000ff
        /*0910*/ 	.word	0x00000000
        /*0914*/ 	.short	0x0101
        /*0916*/ 	.byte	0x04
	.zero		1


	//   ....[126]....
        /*0918*/ 	.word	0x0000afc0
        /*091c*/ 	.word	0x00000003
        /*0920*/ 	.word	0x000000f0
        /*0924*/ 	.short	0x010a
        /*0926*/ 	.byte	0xff
	.zero		1


	//   ....[127]....
        /*0928*/ 	.word	0x0000b020
        /*092c*/ 	.word	0x00000002
        /*0930*/ 	.word	0x00000018
        /*0934*/ 	.short	0x010a
        /*0936*/ 	.byte	0xff
	.zero		1


	//   ....[128]....
        /*0938*/ 	.word	0x0000b080
        /*093c*/ 	.word	0x00000002
        /*0940*/ 	.word	0x00000018
        /*0944*/ 	.short	0x010a
        /*0946*/ 	.byte	0xff
	.zero		1


	//   ....[129]....
        /*0948*/ 	.word	0x0000b0d0
        /*094c*/ 	.word	0x00000002
        /*0950*/ 	.word	0x00000080
        /*0954*/ 	.short	0x010a
        /*0956*/ 	.byte	0xff
	.zero		1


	//   ....[130]....
        /*0958*/ 	.word	0x0000b130
        /*095c*/ 	.word	0x00000000
        /*0960*/ 	.word	0x00000000
        /*0964*/ 	.short	0x010a
        /*0966*/ 	.byte	0xff
	.zero		1


	//   ....[131]....
        /*0968*/ 	.word	0x0000b190
        /*096c*/ 	.word	0x00000000
        /*0970*/ 	.word	0x00000000
        /*0974*/ 	.short	0x010a
        /*0976*/ 	.byte	0xff
	.zero		1


	//   ....[132]....
        /*0978*/ 	.word	0x0000b1e0
        /*097c*/ 	.word	0x00000000
        /*0980*/ 	.word	0x000000e0
        /*0984*/ 	.short	0x010a
        /*0986*/ 	.byte	0xff
	.zero		1


	//   ....[133]....
        /*0988*/ 	.word	0x0000b240
        /*098c*/ 	.word	0x00000000
        /*0990*/ 	.word	0x00000090
        /*0994*/ 	.short	0x010a
        /*0996*/ 	.byte	0xff
	.zero		1


	//   ....[134]....
        /*0998*/ 	.word	0x0000b290
        /*099c*/ 	.word	0x00000000
        /*09a0*/ 	.word	0x00000080
        /*09a4*/ 	.short	0x010a
        /*09a6*/ 	.byte	0xff
	.zero		1


	//   ....[135]....
        /*09a8*/ 	.word	0x0000b2f0
        /*09ac*/ 	.word	0x00000000
        /*09b0*/ 	.word	0x00000090
        /*09b4*/ 	.short	0x010a
        /*09b6*/ 	.byte	0xff
	.zero		1


	//   ....[136]....
        /*09b8*/ 	.word	0x0000b340
        /*09bc*/ 	.word	0x00000000
        /*09c0*/ 	.word	0x00000080
        /*09c4*/ 	.short	0x010a
        /*09c6*/ 	.byte	0xff
	.zero		1


	//   ....[137]....
        /*09c8*/ 	.word	0x0000b3a0
        /*09cc*/ 	.word	0x00000003
        /*09d0*/ 	.word	0x000000c0
        /*09d4*/ 	.short	0x010a
        /*09d6*/ 	.byte	0xff
	.zero		1


	//   ....[138]....
        /*09d8*/ 	.word	0x0000b400
        /*09dc*/ 	.word	0x00000000
        /*09e0*/ 	.word	0x00000000
        /*09e4*/ 	.short	0x010a
        /*09e6*/ 	.byte	0xff
	.zero		1


	//   ....[139]....
        /*09e8*/ 	.word	0x0000b460
        /*09ec*/ 	.word	0x00000000
        /*09f0*/ 	.word	0x00000000
        /*09f4*/ 	.short	0x010a
        /*09f6*/ 	.byte	0xff
	.zero		1


	//   ....[140]....
        /*09f8*/ 	.word	0x0000b4c0
        /*09fc*/ 	.word	0x00000000
        /*0a00*/ 	.word	0x00000000
        /*0a04*/ 	.short	0x010a
        /*0a06*/ 	.byte	0xff
	.zero		1


	//   ....[141]....
        /*0a08*/ 	.word	0x0000b520
        /*0a0c*/ 	.word	0x00000000
        /*0a10*/ 	.word	0x00000000
        /*0a14*/ 	.short	0x010a
        /*0a16*/ 	.byte	0xff
	.zero		1


	//   ....[142]....
        /*0a18*/ 	.word	0x0000b580
        /*0a1c*/ 	.word	0x00000000
        /*0a20*/ 	.word	0x00000000
        /*0a24*/ 	.short	0x010a
        /*0a26*/ 	.byte	0xff
	.zero		1


	//   ....[143]....
        /*0a28*/ 	.word	0x0000b5d0
        /*0a2c*/ 	.word	0x00000000
        /*0a30*/ 	.word	0x00000080
        /*0a34*/ 	.short	0x010a
        /*0a36*/ 	.byte	0xff
	.zero		1


	//   ....[144]....
        /*0a38*/ 	.word	0x0000b630
        /*0a3c*/ 	.word	0x00000000
        /*0a40*/ 	.word	0x00000078
        /*0a44*/ 	.short	0x010a
        /*0a46*/ 	.byte	0xff
	.zero		1


	//   ....[145]....
        /*0a48*/ 	.word	0x0000b690
        /*0a4c*/ 	.word	0x00000003
        /*0a50*/ 	.word	0x00000050
        /*0a54*/ 	.short	0x010a
        /*0a56*/ 	.byte	0xff
	.zero		1


	//   ....[146]....
        /*0a58*/ 	.word	0x0000b6f0
        /*0a5c*/ 	.word	0x00000003
        /*0a60*/ 	.word	0x00000058
        /*0a64*/ 	.short	0x010a
        /*0a66*/ 	.byte	0xff
	.zero		1


	//   ....[147]....
        /*0a68*/ 	.word	0x0000b750
        /*0a6c*/ 	.word	0x00000003
        /*0a70*/ 	.word	0x00000060
        /*0a74*/ 	.short	0x010a
        /*0a76*/ 	.byte	0xff
	.zero		1


	//   ....[148]....
        /*0a78*/ 	.word	0x0000b7b0
        /*0a7c*/ 	.word	0x00000003
        /*0a80*/ 	.word	0x00000068
        /*0a84*/ 	.short	0x010a
        /*0a86*/ 	.byte	0xff
	.zero		1


	//   ....[149]....
        /*0a88*/ 	.word	0x0000b810
        /*0a8c*/ 	.word	0x00000003
        /*0a90*/ 	.word	0x00000050
        /*0a94*/ 	.short	0x010a
        /*0a96*/ 	.byte	0xff
	.zero		1


	//   ....[150]....
        /*0a98*/ 	.word	0x0000b870
        /*0a9c*/ 	.word	0x00000003
        /*0aa0*/ 	.word	0x00000058
        /*0aa4*/ 	.short	0x010a
        /*0aa6*/ 	.byte	0xff
	.zero		1


	//   ....[151]....
        /*0aa8*/ 	.word	0x0000b8d0
        /*0aac*/ 	.word	0x00000003
        /*0ab0*/ 	.word	0x00000060
        /*0ab4*/ 	.short	0x010a
        /*0ab6*/ 	.byte	0xff
	.zero		1


	//   ....[152]....
        /*0ab8*/ 	.word	0x0000b930
        /*0abc*/ 	.word	0x00000003
        /*0ac0*/ 	.word	0x00000068
        /*0ac4*/ 	.short	0x010a
        /*0ac6*/ 	.byte	0xff
	.zero		1


	//   ....[153]....
        /*0ac8*/ 	.word	0x0000b990
        /*0acc*/ 	.word	0x00000003
        /*0ad0*/ 	.word	0x00000050
        /*0ad4*/ 	.short	0x010a
        /*0ad6*/ 	.byte	0xff
	.zero		1


	//   ....[154]....
        /*0ad8*/ 	.word	0x0000b9f0
        /*0adc*/ 	.word	0x00000003
        /*0ae0*/ 	.word	0x00000058
        /*0ae4*/ 	.short	0x010a
        /*0ae6*/ 	.byte	0xff
	.zero		1


	//   ....[155]....
        /*0ae8*/ 	.word	0x0000ba50
        /*0aec*/ 	.word	0x00000003
        /*0af0*/ 	.word	0x00000060
        /*0af4*/ 	.short	0x010a
        /*0af6*/ 	.byte	0xff
	.zero		1


	//   ....[156]....
        /*0af8*/ 	.word	0x0000baa0
        /*0afc*/ 	.word	0x00000000
        /*0b00*/ 	.word	0x00000080
        /*0b04*/ 	.short	0x010a
        /*0b06*/ 	.byte	0xff
	.zero		1


	//   ....[157]....
        /*0b08*/ 	.word	0x0000bb00
        /*0b0c*/ 	.word	0x00000002
        /*0b10*/ 	.word	0x00000030
        /*0b14*/ 	.short	0x010a
        /*0b16*/ 	.byte	0xff
	.zero		1


	//   ....[158]....
        /*0b18*/ 	.word	0x0000bb50
        /*0b1c*/ 	.word	0x00000057
        /*0b20*/ 	.word	0x000000a0
        /*0b24*/ 	.short	0x010a
        /*0b26*/ 	.byte	0xff
	.zero		1


	//   ....[159]....
        /*0b28*/ 	.word	0x0000bba0
        /*0b2c*/ 	.word	0x00000003
        /*0b30*/ 	.word	0x00000030
        /*0b34*/ 	.short	0x010a
        /*0b36*/ 	.byte	0xff
	.zero		1


	//   ....[160]....
        /*0b38*/ 	.word	0x0000bbf0
        /*0b3c*/ 	.word	0x0000005b
        /*0b40*/ 	.word	0x00000030
        /*0b44*/ 	.short	0x010a
        /*0b46*/ 	.byte	0xff
	.zero		1


	//   ....[161]....
        /*0b48*/ 	.word	0x0000bc40
        /*0b4c*/ 	.word	0x0000005b
        /*0b50*/ 	.word	0x00000030
        /*0b54*/ 	.short	0x010a
        /*0b56*/ 	.byte	0xff
	.zero		1


	//   ....[162]....
        /*0b58*/ 	.word	0x0000bc90
        /*0b5c*/ 	.word	0x0000005c
        /*0b60*/ 	.word	0x00000030
        /*0b64*/ 	.short	0x010a
        /*0b66*/ 	.byte	0xff
	.zero		1


	//   ....[163]....
        /*0b68*/ 	.word	0x0000bce0
        /*0b6c*/ 	.word	0x0000005c
        /*0b70*/ 	.word	0x00000030
        /*0b74*/ 	.short	0x010a
        /*0b76*/ 	.byte	0xff
	.zero		1


	//   ....[164]....
        /*0b78*/ 	.word	0x0000bd30
        /*0b7c*/ 	.word	0x0000005c
        /*0b80*/ 	.word	0x00000030
        /*0b84*/ 	.short	0x010a
        /*0b86*/ 	.byte	0xff
	.zero		1


	//   ....[165]....
        /*0b88*/ 	.word	0x0000bd80
        /*0b8c*/ 	.word	0x0000005c
        /*0b90*/ 	.word	0x00000030
        /*0b94*/ 	.short	0x010a
        /*0b96*/ 	.byte	0xff
	.zero		1


	//----- nvinfo : EIATTR_NUM_MBARRIERS
	.align		4
.L_47:
        /*0b98*/ 	.byte	0x03, 0x38
        /*0b9a*/ 	.short	0x0020


	//----- nvinfo : EIATTR_EXIT_INSTR_OFFSETS
	.align		4
        /*0b9c*/ 	.byte	0x04, 0x1c
        /*0b9e*/ 	.short	(.L_49 - .L_48)


	//   ....[0]....
.L_48:
        /*0ba0*/ 	.word	0x000025a0


	//   ....[1]....
        /*0ba4*/ 	.word	0x00002a90


	//   ....[2]....
        /*0ba8*/ 	.word	0x00002af0


	//   ....[3]....
        /*0bac*/ 	.word	0x00003bb0


	//   ....[4]....
        /*0bb0*/ 	.word	0x00005200


	//   ....[5]....
        /*0bb4*/ 	.word	0x00005240


	//   ....[6]....
        /*0bb8*/ 	.word	0x0000ae90


	//   ....[7]....
        /*0bbc*/ 	.word	0x0000af10


	//   ....[8]....
        /*0bc0*/ 	.word	0x0000af40


	//   ....[9]....
        /*0bc4*/ 	.word	0x0000afb0


	//----- nvinfo : EIATTR_MAX_THREADS
	.align		4
.L_49:
        /*0bc8*/ 	.byte	0x04, 0x05
        /*0bca*/ 	.short	(.L_51 - .L_50)
.L_50:
        /*0bcc*/ 	.word	0x00000100
        /*0bd0*/ 	.word	0x00000001
        /*0bd4*/ 	.word	0x00000001


	//----- nvinfo : EIATTR_CRS_STACK_SIZE
	.align		4
.L_51:
        /*0bd8*/ 	.byte	0x04, 0x1e
        /*0bda*/ 	.short	(.L_53 - .L_52)
.L_52:
        /*0bdc*/ 	.word	0x00000000


	//----- nvinfo : EIATTR_CBANK_PARAM_SIZE
	.align		4
.L_53:
        /*0be0*/ 	.byte	0x03, 0x19
        /*0be2*/ 	.short	0x0800


	//----- nvinfo : EIATTR_PARAM_CBANK
	.align		4
        /*0be4*/ 	.byte	0x04, 0x0a
        /*0be6*/ 	.short	(.L_55 - .L_54)
	.align		4
.L_54:
        /*0be8*/ 	.word	index@(.nv.constant0._ZN7cutlass13device_kernelINS_4gemm6kernel13GemmUniversalIN4cute5tupleIJiiiiEEENS1_10collective13CollectiveMmaINS1_35MainloopSm100TmaUmmaWarpSpecializedILi3ELi2ELi4ENS5_IJNS4_1CILi1EEESB_SB_EEEEENS5_IJNSA_ILi128EEESE_NSA_ILi64EEEEEENS_10tfloat32_tENS5_IJlSB_lEEESH_SI_NS4_8TiledMMAINS4_8MMA_AtomIJNS4_17SM100_MMA_TF32_SSISH_SH_fLi128ELi128ELNS4_4UMMA5MajorE0ELSN_0ELNSM_7ScaleInE0ELSO_0EEEEEENS4_6LayoutISC_NS5_IJNSA_ILi0EEESS_SS_EEEEENS5_IJNS4_10UnderscoreESV_SV_EEEEENS4_13SM90_TMA_LOADENS4_14ComposedLayoutINS4_7SwizzleILi3ELi4ELi3EEENS4_18smem_ptr_flag_bitsILi32EEENSR_INS5_IJNSA_ILi8EEENSA_ILi32EEEEEENS5_IJS15_SB_EEEEEEEvNS4_8identityESY_S19_vS1A_EENS_8epilogue10collective18CollectiveEpilogueINS1C_23Sm100TmaWarpSpecializedILi4ELi2ELi16ELb1ELb0EEEJSG_NS5_IJNSR_ISE_SB_EENSR_INSA_ILi16EEESB_EEEEESH_SI_SH_SI_NS1C_6fusion15FusionCallbacksIS1G_NS1L_17LinearCombinationISH_fSH_fLNS_15FloatRoundStyleE2EEESG_S1K_JEEENS4_5SM1004TMEM4LOAD26SM100_TMEM_LOAD_32dp32b16xESY_NSZ_INS10_ILi2ELi4ELi3EEES13_NSR_INS5_IJS14_S1I_EEENS5_IJS1I_SB_EEEEEEENS4_39AutoVectorizingCopyWithAssumedAlignmentILi128EEENS4_14SM90_TMA_STOREES1Z_S21_S21_EEEvvEEEEvNT_6ParamsE)
        /*0bec*/ 	.short	0x0380
        /*0bee*/ 	.short	0x0800


	//----- nvinfo : EIATTR_SW_WAR
	.align		4
.L_55:
        /*0bf0*/ 	.byte	0x04, 0x36
        /*0bf2*/ 	.short	(.L_57 - .L_56)
.L_56:
        /*0bf4*/ 	.word	0x00000008
.L_57:


//--------------------- .nv.callgraph             --------------------------
	.section	.nv.callgraph,"",@"SHT_CUDA_CALLGRAPH"
	.align	4
	.sectionentsize	8
	.align		4
        /*0000*/ 	.word	0x00000000
	.align		4
        /*0004*/ 	.word	0xffffffff
	.align		4
        /*0008*/ 	.word	index@(_ZN7cutlass13device_kernelINS_4gemm6kernel13GemmUniversalIN4cute5tupleIJiiiiEEENS1_10collective13CollectiveMmaINS1_35MainloopSm100TmaUmmaWarpSpecializedILi3ELi2ELi4ENS5_IJNS4_1CILi1EEESB_SB_EEEEENS5_IJNSA_ILi128EEESE_NSA_ILi64EEEEEENS_10tfloat32_tENS5_IJlSB_lEEESH_SI_NS4_8TiledMMAINS4_8MMA_AtomIJNS4_17SM100_MMA_TF32_SSISH_SH_fLi128ELi128ELNS4_4UMMA5MajorE0ELSN_0ELNSM_7ScaleInE0ELSO_0EEEEEENS4_6LayoutISC_NS5_IJNSA_ILi0EEESS_SS_EEEEENS5_IJNS4_10UnderscoreESV_SV_EEEEENS4_13SM90_TMA_LOADENS4_14ComposedLayoutINS4_7SwizzleILi3ELi4ELi3EEENS4_18smem_ptr_flag_bitsILi32EEENSR_INS5_IJNSA_ILi8EEENSA_ILi32EEEEEENS5_IJS15_SB_EEEEEEEvNS4_8identityESY_S19_vS1A_EENS_8epilogue10collective18CollectiveEpilogueINS1C_23Sm100TmaWarpSpecializedILi4ELi2ELi16ELb1ELb0EEEJSG_NS5_IJNSR_ISE_SB_EENSR_INSA_ILi16EEESB_EEEEESH_SI_SH_SI_NS1C_6fusion15FusionCallbacksIS1G_NS1L_17LinearCombinationISH_fSH_fLNS_15FloatRoundStyleE2EEESG_S1K_JEEENS4_5SM1004TMEM4LOAD26SM100_TMEM_LOAD_32dp32b16xESY_NSZ_INS10_ILi2ELi4ELi3EEES13_NSR_INS5_IJS14_S1I_EEENS5_IJS1I_SB_EEEEEEENS4_39AutoVectorizingCopyWithAssumedAlignmentILi128EEENS4_14SM90_TMA_STOREES1Z_S21_S21_EEEvvEEEEvNT_6ParamsE)
	.align		4
        /*000c*/ 	.word	index@(__assertfail)
	.align		4
        /*0010*/ 	.word	0x00000000
	.align		4
        /*0014*/ 	.word	0xfffffffe
	.align		4
        /*0018*/ 	.word	0x00000000
	.align		4
        /*001c*/ 	.word	0xfffffffd
	.align		4
        /*0020*/ 	.word	0x00000000
	.align		4
        /*0024*/ 	.word	0xfffffffc


//--------------------- .nv.constant4             --------------------------
	.section	.nv.constant4,"a",@progbits
	.align	8
	.align		8
.nv.constant4:
        /*0000*/ 	.dword	__assertfail
	.align		8
        /*0008*/ 	.dword	__unnamed_1
	.align		8
        /*0010*/ 	.dword	__unnamed_2
	.align		8
        /*0018*/ 	.dword	_ZN40_INTERNAL_2628a660_4_k_cu_ff4818e7_314214cuda3std3__45__cpo5beginE
	.align		8
        /*0020*/ 	.dword	_ZN40_INTERNAL_2628a660_4_k_cu_ff4818e7_314214cuda3std3__45__cpo3endE
	.align		8
        /*0028*/ 	.dword	_ZN40_INTERNAL_2628a660_4_k_cu_ff4818e7_314214cuda3std3__45__cpo6cbeginE
	.align		8
        /*0030*/ 	.dword	_ZN40_INTERNAL_2628a660_4_k_cu_ff4818e7_314214cuda3std3__45__cpo4cendE
	.align		8
        /*0038*/ 	.dword	_ZN40_INTERNAL_2628a660_4_k_cu_ff4818e7_314214cuda3std3__442_GLOBAL__N__2628a660_4_k_cu_ff4818e7_314216ignoreE
	.align		8
        /*0040*/ 	.dword	_ZN40_INTERNAL_2628a660_4_k_cu_ff4818e7_314214cuda3std3__419piecewise_constructE
	.align		8
        /*0048*/ 	.dword	_ZN40_INTERNAL_2628a660_4_k_cu_ff4818e7_314214cuda3std3__48in_placeE
	.align		8
        /*0050*/ 	.dword	_ZN40_INTERNAL_2628a660_4_k_cu_ff4818e7_314214cuda3std6ranges3__45__cpo4swapE
	.align		8
        /*0058*/ 	.dword	_ZN40_INTERNAL_2628a660_4_k_cu_ff4818e7_314214cuda3std6ranges3__45__cpo9iter_moveE
	.align		8
        /*0060*/ 	.dword	_ZN40_INTERNAL_2628a660_4_k_cu_ff4818e7_314214cute7productE
	.align		8
        /*0068*/ 	.dword	_ZN40_INTERNAL_2628a660_4_k_cu_ff4818e7_314214cute1_E
	.align		8
        /*0070*/ 	.dword	$str$25
	.align		8
        /*0078*/ 	.dword	$str$26
	.align		8
        /*0080*/ 	.dword	$str$27
	.align		8
        /*0088*/ 	.dword	$str$28


//--------------------- .text._ZN7cutlass13device_kernelINS_4gemm6kernel13GemmUniversalIN4cute5tupleIJiiiiEEENS1_10collective13CollectiveMmaINS1_35MainloopSm100TmaUmmaWarpSpecializedILi3ELi2ELi4ENS5_IJNS4_1CILi1EEESB_SB_EEEEENS5_IJNSA_ILi128EEESE_NSA_ILi64EEEEEENS_10tfloat32_tENS5_IJlSB_lEEESH_SI_NS4_8TiledMMAINS4_8MMA_AtomIJNS4_17SM100_MMA_TF32_SSISH_SH_fLi128ELi128ELNS4_4UMMA5MajorE0ELSN_0ELNSM_7ScaleInE0ELSO_0EEEEEENS4_6LayoutISC_NS5_IJNSA_ILi0EEESS_SS_EEEEENS5_IJNS4_10UnderscoreESV_SV_EEEEENS4_13SM90_TMA_LOADENS4_14ComposedLayoutINS4_7SwizzleILi3ELi4ELi3EEENS4_18smem_ptr_flag_bitsILi32EEENSR_INS5_IJNSA_ILi8EEENSA_ILi32EEEEEENS5_IJS15_SB_EEEEEEEvNS4_8identityESY_S19_vS1A_EENS_8epilogue10collective18CollectiveEpilogueINS1C_23Sm100TmaWarpSpecializedILi4ELi2ELi16ELb1ELb0EEEJSG_NS5_IJNSR_ISE_SB_EENSR_INSA_ILi16EEESB_EEEEESH_SI_SH_SI_NS1C_6fusion15FusionCallbacksIS1G_NS1L_17LinearCombinationISH_fSH_fLNS_15FloatRoundStyleE2EEESG_S1K_JEEENS4_5SM1004TMEM4LOAD26SM100_TMEM_LOAD_32dp32b16xESY_NSZ_INS10_ILi2ELi4ELi3EEES13_NSR_INS5_IJS14_S1I_EEENS5_IJS1I_SB_EEEEEEENS4_39AutoVectorizingCopyWithAssumedAlignmentILi128EEENS4_14SM90_TMA_STOREES1Z_S21_S21_EEEvvEEEEvNT_6ParamsE --------------------------
	.section	.text._ZN7cutlass13device_kernelINS_4gemm6kernel13GemmUniversalIN4cute5tupleIJiiiiEEENS1_10collective13CollectiveMmaINS1_35MainloopSm100TmaUmmaWarpSpecializedILi3ELi2ELi4ENS5_IJNS4_1CILi1EEESB_SB_EEEEENS5_IJNSA_ILi128EEESE_NSA_ILi64EEEEEENS_10tfloat32_tENS5_IJlSB_lEEESH_SI_NS4_8TiledMMAINS4_8MMA_AtomIJNS4_17SM100_MMA_TF32_SSISH_SH_fLi128ELi128ELNS4_4UMMA5MajorE0ELSN_0ELNSM_7ScaleInE0ELSO_0EEEEEENS4_6LayoutISC_NS5_IJNSA_ILi0EEESS_SS_EEEEENS5_IJNS4_10UnderscoreESV_SV_EEEEENS4_13SM90_TMA_LOADENS4_14ComposedLayoutINS4_7SwizzleILi3ELi4ELi3EEENS4_18smem_ptr_flag_bitsILi32EEENSR_INS5_IJNSA_ILi8EEENSA_ILi32EEEEEENS5_IJS15_SB_EEEEEEEvNS4_8identityESY_S19_vS1A_EENS_8epilogue10collective18CollectiveEpilogueINS1C_23Sm100TmaWarpSpecializedILi4ELi2ELi16ELb1ELb0EEEJSG_NS5_IJNSR_ISE_SB_EENSR_INSA_ILi16EEESB_EEEEESH_SI_SH_SI_NS1C_6fusion15FusionCallbacksIS1G_NS1L_17LinearCombinationISH_fSH_fLNS_15FloatRoundStyleE2EEESG_S1K_JEEENS4_5SM1004TMEM4LOAD26SM100_TMEM_LOAD_32dp32b16xESY_NSZ_INS10_ILi2ELi4ELi3EEES13_NSR_INS5_IJS14_S1I_EEENS5_IJS1I_SB_EEEEEEENS4_39AutoVectorizingCopyWithAssumedAlignmentILi128EEENS4_14SM90_TMA_STOREES1Z_S21_S21_EEEvvEEEEvNT_6ParamsE,"ax",@progbits
	.align	128
.text._ZN7cutlass13device_kernelINS_4gemm6kernel13GemmUniversalIN4cute5tupleIJiiiiEEENS1_10collective13CollectiveMmaINS1_35MainloopSm100TmaUmmaWarpSpecializedILi3ELi2ELi4ENS5_IJNS4_1CILi1EEESB_SB_EEEEENS5_IJNSA_ILi128EEESE_NSA_ILi64EEEEEENS_10tfloat32_tENS5_IJlSB_lEEESH_SI_NS4_8TiledMMAINS4_8MMA_AtomIJNS4_17SM100_MMA_TF32_SSISH_SH_fLi128ELi128ELNS4_4UMMA5MajorE0ELSN_0ELNSM_7ScaleInE0ELSO_0EEEEEENS4_6LayoutISC_NS5_IJNSA_ILi0EEESS_SS_EEEEENS5_IJNS4_10UnderscoreESV_SV_EEEEENS4_13SM90_TMA_LOADENS4_14ComposedLayoutINS4_7SwizzleILi3ELi4ELi3EEENS4_18smem_ptr_flag_bitsILi32EEENSR_INS5_IJNSA_ILi8EEENSA_ILi32EEEEEENS5_IJS15_SB_EEEEEEEvNS4_8identityESY_S19_vS1A_EENS_8epilogue10collective18CollectiveEpilogueINS1C_23Sm100TmaWarpSpecializedILi4ELi2ELi16ELb1ELb0EEEJSG_NS5_IJNSR_ISE_SB_EENSR_INSA_ILi16EEESB_EEEEESH_SI_SH_SI_NS1C_6fusion15FusionCallbacksIS1G_NS1L_17LinearCombinationISH_fSH_fLNS_15FloatRoundStyleE2EEESG_S1K_JEEENS4_5SM1004TMEM4LOAD26SM100_TMEM_LOAD_32dp32b16xESY_NSZ_INS10_ILi2ELi4ELi3EEES13_NSR_INS5_IJS14_S1I_EEENS5_IJS1I_SB_EEEEEEENS4_39AutoVectorizingCopyWithAssumedAlignmentILi128EEENS4_14SM90_TMA_STOREES1Z_S21_S21_EEEvvEEEEvNT_6ParamsE:
        .type           _ZN7cutlass13device_kernelINS_4gemm6kernel13GemmUniversalIN4cute5tupleIJiiiiEEENS1_10collective13CollectiveMmaINS1_35MainloopSm100TmaUmmaWarpSpecializedILi3ELi2ELi4ENS5_IJNS4_1CILi1EEESB_SB_EEEEENS5_IJNSA_ILi128EEESE_NSA_ILi64EEEEEENS_10tfloat32_tENS5_IJlSB_lEEESH_SI_NS4_8TiledMMAINS4_8MMA_AtomIJNS4_17SM100_MMA_TF32_SSISH_SH_fLi128ELi128ELNS4_4UMMA5MajorE0ELSN_0ELNSM_7ScaleInE0ELSO_0EEEEEENS4_6LayoutISC_NS5_IJNSA_ILi0EEESS_SS_EEEEENS5_IJNS4_10UnderscoreESV_SV_EEEEENS4_13SM90_TMA_LOADENS4_14ComposedLayoutINS4_7SwizzleILi3ELi4ELi3EEENS4_18smem_ptr_flag_bitsILi32EEENSR_INS5_IJNSA_ILi8EEENSA_ILi32EEEEEENS5_IJS15_SB_EEEEEEEvNS4_8identityESY_S19_vS1A_EENS_8epilogue10collective18CollectiveEpilogueINS1C_23Sm100TmaWarpSpecializedILi4ELi2ELi16ELb1ELb0EEEJSG_NS5_IJNSR_ISE_SB_EENSR_INSA_ILi16EEESB_EEEEESH_SI_SH_SI_NS1C_6fusion15FusionCallbacksIS1G_NS1L_17LinearCombinationISH_fSH_fLNS_15FloatRoundStyleE2EEESG_S1K_JEEENS4_5SM1004TMEM4LOAD26SM100_TMEM_LOAD_32dp32b16xESY_NSZ_INS10_ILi2ELi4ELi3EEES13_NSR_INS5_IJS14_S1I_EEENS5_IJS1I_SB_EEEEEEENS4_39AutoVectorizingCopyWithAssumedAlignmentILi128EEENS4_14SM90_TMA_STOREES1Z_S21_S21_EEEvvEEEEvNT_6ParamsE,@function
        .size           _ZN7cutlass13device_kernelINS_4gemm6kernel13GemmUniversalIN4cute5tupleIJiiiiEEENS1_10collective13CollectiveMmaINS1_35MainloopSm100TmaUmmaWarpSpecializedILi3ELi2ELi4ENS5_IJNS4_1CILi1EEESB_SB_EEEEENS5_IJNSA_ILi128EEESE_NSA_ILi64EEEEEENS_10tfloat32_tENS5_IJlSB_lEEESH_SI_NS4_8TiledMMAINS4_8MMA_AtomIJNS4_17SM100_MMA_TF32_SSISH_SH_fLi128ELi128ELNS4_4UMMA5MajorE0ELSN_0ELNSM_7ScaleInE0ELSO_0EEEEEENS4_6LayoutISC_NS5_IJNSA_ILi0EEESS_SS_EEEEENS5_IJNS4_10UnderscoreESV_SV_EEEEENS4_13SM90_TMA_LOADENS4_14ComposedLayoutINS4_7SwizzleILi3ELi4ELi3EEENS4_18smem_ptr_flag_bitsILi32EEENSR_INS5_IJNSA_ILi8EEENSA_ILi32EEEEEENS5_IJS15_SB_EEEEEEEvNS4_8identityESY_S19_vS1A_EENS_8epilogue10collective18CollectiveEpilogueINS1C_23Sm100TmaWarpSpecializedILi4ELi2ELi16ELb1ELb0EEEJSG_NS5_IJNSR_ISE_SB_EENSR_INSA_ILi16EEESB_EEEEESH_SI_SH_SI_NS1C_6fusion15FusionCallbacksIS1G_NS1L_17LinearCombinationISH_fSH_fLNS_15FloatRoundStyleE2EEESG_S1K_JEEENS4_5SM1004TMEM4LOAD26SM100_TMEM_LOAD_32dp32b16xESY_NSZ_INS10_ILi2ELi4ELi3EEES13_NSR_INS5_IJS14_S1I_EEENS5_IJS1I_SB_EEEEEEENS4_39AutoVectorizingCopyWithAssumedAlignmentILi128EEENS4_14SM90_TMA_STOREES1Z_S21_S21_EEEvvEEEEvNT_6ParamsE,(.L_x_217 - _ZN7cutlass13device_kernelINS_4gemm6kernel13GemmUniversalIN4cute5tupleIJiiiiEEENS1_10collective13CollectiveMmaINS1_35MainloopSm100TmaUmmaWarpSpecializedILi3ELi2ELi4ENS5_IJNS4_1CILi1EEESB_SB_EEEEENS5_IJNSA_ILi128EEESE_NSA_ILi64EEEEEENS_10tfloat32_tENS5_IJlSB_lEEESH_SI_NS4_8TiledMMAINS4_8MMA_AtomIJNS4_17SM100_MMA_TF32_SSISH_SH_fLi128ELi128ELNS4_4UMMA5MajorE0ELSN_0ELNSM_7ScaleInE0ELSO_0EEEEEENS4_6LayoutISC_NS5_IJNSA_ILi0EEESS_SS_EEEEENS5_IJNS4_10UnderscoreESV_SV_EEEEENS4_13SM90_TMA_LOADENS4_14ComposedLayoutINS4_7SwizzleILi3ELi4ELi3EEENS4_18smem_ptr_flag_bitsILi32EEENSR_INS5_IJNSA_ILi8EEENSA_ILi32EEEEEENS5_IJS15_SB_EEEEEEEvNS4_8identityESY_S19_vS1A_EENS_8epilogue10collective18CollectiveEpilogueINS1C_23Sm100TmaWarpSpecializedILi4ELi2ELi16ELb1ELb0EEEJSG_NS5_IJNSR_ISE_SB_EENSR_INSA_ILi16EEESB_EEEEESH_SI_SH_SI_NS1C_6fusion15FusionCallbacksIS1G_NS1L_17LinearCombinationISH_fSH_fLNS_15FloatRoundStyleE2EEESG_S1K_JEEENS4_5SM1004TMEM4LOAD26SM100_TMEM_LOAD_32dp32b16xESY_NSZ_INS10_ILi2ELi4ELi3EEES13_NSR_INS5_IJS14_S1I_EEENS5_IJS1I_SB_EEEEEEENS4_39AutoVectorizingCopyWithAssumedAlignmentILi128EEENS4_14SM90_TMA_STOREES1Z_S21_S21_EEEvvEEEEvNT_6ParamsE)
        .other          _ZN7cutlass13device_kernelINS_4gemm6kernel13GemmUniversalIN4cute5tupleIJiiiiEEENS1_10collective13CollectiveMmaINS1_35MainloopSm100TmaUmmaWarpSpecializedILi3ELi2ELi4ENS5_IJNS4_1CILi1EEESB_SB_EEEEENS5_IJNSA_ILi128EEESE_NSA_ILi64EEEEEENS_10tfloat32_tENS5_IJlSB_lEEESH_SI_NS4_8TiledMMAINS4_8MMA_AtomIJNS4_17SM100_MMA_TF32_SSISH_SH_fLi128ELi128ELNS4_4UMMA5MajorE0ELSN_0ELNSM_7ScaleInE0ELSO_0EEEEEENS4_6LayoutISC_NS5_IJNSA_ILi0EEESS_SS_EEEEENS5_IJNS4_10UnderscoreESV_SV_EEEEENS4_13SM90_TMA_LOADENS4_14ComposedLayoutINS4_7SwizzleILi3ELi4ELi3EEENS4_18smem_ptr_flag_bitsILi32EEENSR_INS5_IJNSA_ILi8EEENSA_ILi32EEEEEENS5_IJS15_SB_EEEEEEEvNS4_8identityESY_S19_vS1A_EENS_8epilogue10collective18CollectiveEpilogueINS1C_23Sm100TmaWarpSpecializedILi4ELi2ELi16ELb1ELb0EEEJSG_NS5_IJNSR_ISE_SB_EENSR_INSA_ILi16EEESB_EEEEESH_SI_SH_SI_NS1C_6fusion15FusionCallbacksIS1G_NS1L_17LinearCombinationISH_fSH_fLNS_15FloatRoundStyleE2EEESG_S1K_JEEENS4_5SM1004TMEM4LOAD26SM100_TMEM_LOAD_32dp32b16xESY_NSZ_INS10_ILi2ELi4ELi3EEES13_NSR_INS5_IJS14_S1I_EEENS5_IJS1I_SB_EEEEEEENS4_39AutoVectorizingCopyWithAssumedAlignmentILi128EEENS4_14SM90_TMA_STOREES1Z_S21_S21_EEEvvEEEEvNT_6ParamsE,@"STO_CUDA_ENTRY STV_DEFAULT"
_ZN7cutlass13device_kernelINS_4gemm6kernel13GemmUniversalIN4cute5tupleIJiiiiEEENS1_10collective13CollectiveMmaINS1_35MainloopSm100TmaUmmaWarpSpecializedILi3ELi2ELi4ENS5_IJNS4_1CILi1EEESB_SB_EEEEENS5_IJNSA_ILi128EEESE_NSA_ILi64EEEEEENS_10tfloat32_tENS5_IJlSB_lEEESH_SI_NS4_8TiledMMAINS4_8MMA_AtomIJNS4_17SM100_MMA_TF32_SSISH_SH_fLi128ELi128ELNS4_4UMMA5MajorE0ELSN_0ELNSM_7ScaleInE0ELSO_0EEEEEENS4_6LayoutISC_NS5_IJNSA_ILi0EEESS_SS_EEEEENS5_IJNS4_10UnderscoreESV_SV_EEEEENS4_13SM90_TMA_LOADENS4_14ComposedLayoutINS4_7SwizzleILi3ELi4ELi3EEENS4_18smem_ptr_flag_bitsILi32EEENSR_INS5_IJNSA_ILi8EEENSA_ILi32EEEEEENS5_IJS15_SB_EEEEEEEvNS4_8identityESY_S19_vS1A_EENS_8epilogue10collective18CollectiveEpilogueINS1C_23Sm100TmaWarpSpecializedILi4ELi2ELi16ELb1ELb0EEEJSG_NS5_IJNSR_ISE_SB_EENSR_INSA_ILi16EEESB_EEEEESH_SI_SH_SI_NS1C_6fusion15FusionCallbacksIS1G_NS1L_17LinearCombinationISH_fSH_fLNS_15FloatRoundStyleE2EEESG_S1K_JEEENS4_5SM1004TMEM4LOAD26SM100_TMEM_LOAD_32dp32b16xESY_NSZ_INS10_ILi2ELi4ELi3EEES13_NSR_INS5_IJS14_S1I_EEENS5_IJS1I_SB_EEEEEEENS4_39AutoVectorizingCopyWithAssumedAlignmentILi128EEENS4_14SM90_TMA_STOREES1Z_S21_S21_EEEvvEEEEvNT_6ParamsE:
[----:B------:R-:W1:Y:S01]  /*0000*/  LDC R1, c[0x0][0x37c] ;  /* 0x0000df00ff017b82 */ /* 0x000e620000000800 */
[----:B------:R-:W2:Y:S01]  /*0010*/  S2R R80, SR_TID.X ;  /* 0x0000000000507919 */ /* 0x000ea20000002100 */
[----:B------:R-:W3:Y:S01]  /*0020*/  LDCU.64 UR4, c[0x0][0x890] ;  /* 0x00011200ff0477ac */ /* 0x000ee20008000a00 */
[----:B------:R-:W-:Y:S02]  /*0030*/  PRMT R67, RZ, 0x7610, R67 ;  /* 0x00007610ff437816 */ /* 0x000fe40000000043 */
[----:B------:R-:W-:Y:S01]  /*0040*/  ELECT P5, URZ, PT ;  /* 0x0000000000ff782f */ /* 0x000fe200038a0000 */
[----:B------:R-:W4:Y:S01]  /*0050*/  LDCU.64 UR46, c[0x0][0x358] ;  /* 0x00006b00ff2e77ac */ /* 0x000f220008000a00 */
[----:B---3--:R-:W-:-:S04]  /*0060*/  UISETP.NE.U32.AND UP0, UPT, UR4, URZ, UPT ;  /* 0x000000ff0400728c */ /* 0x008fc8000bf05070 */
[----:B------:R-:W-:Y:S01]  /*0070*/  UISETP.NE.AND.EX UP0, UPT, UR5, URZ, UPT, UP0 ;  /* 0x000000ff0500728c */ /* 0x000fe2000bf05300 */
[----:B--2---:R-:W-:-:S05]  /*0080*/  SHF.R.U32.HI R72, RZ, 0x5, R80 ;  /* 0x00000005ff487819 */ /* 0x004fca0000011650 */
[----:B------:R-:W2:Y:S02]  /*0090*/  SHFL.IDX PT, R0, R72, RZ, 0x1f ;  /* 0x00001fff48007589 */ /* 0x000ea400000e0000 */
[----:B--2---:R-:W-:Y:S01]  /*00a0*/  R2UR UR8, R0 ;  /* 0x00000000000872ca */ /* 0x004fe200000e0000 */
[----:B-1--4-:R-:W-:-:S14]  /*00b0*/  BRA.U UP0, `(.L_x_0) ;  /* 0x00000001002c7547 */ /* 0x012fdc000b800000 */
[----:B------:R-:W1:Y:S02]  /*00c0*/  LDCU.64 UR6, c[0x0][0x888] ;  /* 0x00011100ff0677ac */ /* 0x000e640008000a00 */
[----:B-1----:R-:W-:-:S04]  /*00d0*/  UISETP.NE.U32.AND UP0, UPT, UR6, URZ, UPT ;  /* 0x000000ff0600728c */ /* 0x002fc8000bf05070 */
[----:B------:R-:W-:-:S09]  /*00e0*/  UISETP.NE.AND.EX UP0, UPT, UR7, URZ, UPT, UP0 ;  /* 0x000000ff0700728c */ /* 0x000fd2000bf05300 */
[----:B------:R-:W-:Y:S05]  /*00f0*/  BRA.U !UP0, `(.L_x_1) ;  /* 0x0000000108107547 */ /* 0x000fea000b800000 */
[----:B------:R-:W1:Y:S02]  /*0100*/  LDC.64 R2, c[0x0][0x888] ;  /* 0x00022200ff027b82 */ /* 0x000e640000000a00 */
[----:B-1----:R1:W5:Y:S01]  /*0110*/  LDG.E R35, desc[UR46][R2.64] ;  /* 0x0000002e02237981 */ /* 0x002362000c1e1900 */
[----:B------:R-:W-:Y:S01]  /*0120*/  HFMA2 R67, -RZ, RZ, 0, 5.9604644775390625e-08 ;  /* 0x00000001ff437431 */ /* 0x000fe200000001ff */
[----:B------:R-:W-:Y:S05]  /*0130*/  BRA `(.L_x_0) ;  /* 0x00000000000c7947 */ /* 0x000fea0003800000 */
.L_x_1:
[----:B------:R-:W1:Y:S01]  /*0140*/  LDCU UR6, c[0x0][0x880] ;  /* 0x00011000ff0677ac */ /* 0x000e620008000800 */
[----:B------:R-:W-:Y:S01]  /*0150*/  HFMA2 R67, -RZ, RZ, 0, 5.9604644775390625e-08 ;  /* 0x00000001ff437431 */ /* 0x000fe200000001ff */
[----:B-1----:R-:W-:-:S07]  /*0160*/  MOV R35, UR6 ;  /* 0x0000000600237c02 */ /* 0x002fce0008000f00 */
.L_x_0:
[----:B------:R-:W2:Y:S02]  /*0170*/  LDCU.64 UR6, c[0x0][0x8b0] ;  /* 0x00011600ff0677ac */ /* 0x000ea40008000a00 */
[----:B--2---:R-:W-:-:S04]  /*0180*/  UISETP.NE.U32.AND UP0, UPT, UR6, URZ, UPT ;  /* 0x000000ff0600728c */ /* 0x004fc8000bf05070 */
[----:B------:R-:W-:-:S09]  /*0190*/  UISETP.NE.AND.EX UP0, UPT, UR7, URZ, UPT, UP0 ;  /* 0x000000ff0700728c */ /* 0x000fd2000bf05300 */
[----:B------:R-:W-:Y:S05]  /*01a0*/  BRA.U UP0, `(.L_x_2) ;  /* 0x0000000100247547 */ /* 0x000fea000b800000 */
[----:B------:R-:W2:Y:S02]  /*01b0*/  LDCU.64 UR6, c[0x0][0x8a8] ;  /* 0x00011500ff0677ac */ /* 0x000ea40008000a00 */
[----:B--2---:R-:W-:-:S04]  /*01c0*/  UISETP.NE.U32.AND UP0, UPT, UR6, URZ, UPT ;  /* 0x000000ff0600728c */ /* 0x004fc8000bf05070 */
[----:B------:R-:W-:-:S09]  /*01d0*/  UISETP.NE.AND.EX UP0, UPT, UR7, URZ, UPT, UP0 ;  /* 0x000000ff0700728c */ /* 0x000fd2000bf05300 */
[----:B------:R-:W-:Y:S05]  /*01e0*/  BRA.U !UP0, `(.L_x_3) ;  /* 0x00000001080c7547 */ /* 0x000fea000b800000 */
[----:B------:R-:W2:Y:S02]  /*01f0*/  LDC.64 R32, c[0x0][0x8a8] ;  /* 0x00022a00ff207b82 */ /* 0x000ea40000000a00 */
[----:B--2---:R2:W5:Y:S01]  /*0200*/  LDG.E R32, desc[UR46][R32.64] ;  /* 0x0000002e20207981 */ /* 0x004562000c1e1900 */
[----:B------:R-:W-:Y:S05]  /*0210*/  BRA `(.L_x_2) ;  /* 0x0000000000087947 */ /* 0x000fea0003800000 */
.L_x_3:
[----:B------:R-:W2:Y:S02]  /*0220*/  LDCU UR6, c[0x0][0x8a0] ;  /* 0x00011400ff0677ac */ /* 0x000ea40008000800 */
[----:B--2---:R-:W-:Y:S02]  /*0230*/  MOV R32, UR6 ;  /* 0x0000000600207c02 */ /* 0x004fe40008000f00 */
.L_x_2:
[----:B------:R-:W-:Y:S01]  /*0240*/  IMAD.U32 R0, RZ, RZ, UR8 ;  /* 0x00000008ff007e24 */ /* 0x000fe2000f8e00ff */
[----:B------:R-:W-:Y:S04]  /*0250*/  BSSY.RECONVERGENT B0, `(.L_x_4) ;  /* 0x000000c000007945 */ /* 0x000fe80003800200 */
[C---:B------:R-:W-:Y:S02]  /*0260*/  ISETP.NE.OR P1, PT, R0.reuse, 0x1, !P5 ;  /* 0x000000010000780c */ /* 0x040fe40006f25670 */
[----:B------:R-:W-:-:S11]  /*0270*/  ISETP.NE.OR P0, PT, R0, 0x3, !P5 ;  /* 0x000000030000780c */ /* 0x000fd60006f05670 */
[----:B------:R-:W-:Y:S05]  /*0280*/  @P1 BRA `(.L_x_5) ;  /* 0x0000000000201947 */ /* 0x000fea0003800000 */
[----:B------:R-:W3:Y:S02]  /*0290*/  LDCU.64 UR6, c[0x0][0x348] ;  /* 0x00006900ff0677ac */ /* 0x000ee40008000a00 */
[----:B---3--:R-:W-:Y:S02]  /*02a0*/  UIADD3 UR10, UP1, UPT, UR6, 0x80, URZ ;  /* 0x00000080060a7890 */ /* 0x008fe4000ff3e0ff */
[----:B------:R-:W-:Y:S02]  /*02b0*/  UIADD3 UR6, UP0, UPT, UR6, 0x180, URZ ;  /* 0x0000018006067890 */ /* 0x000fe4000ff1e0ff */
[----:B------:R-:W-:Y:S02]  /*02c0*/  UIADD3.X UR11, UPT, UPT, URZ, UR7, URZ, UP1, !UPT ;  /* 0x00000007ff0b7290 */ /* 0x000fe40008ffe4ff */
[----:B------:R-:W-:-:S07]  /*02d0*/  UIADD3.X UR7, UPT, UPT, URZ, UR7, URZ, UP0, !UPT ;  /* 0x00000007ff077290 */ /* 0x000fce00087fe4ff */
[----:B------:R3:W-:Y:S02]  /*02e0*/  UTMACCTL.PF [UR10] ;  /* 0x000000000a0079b9 */ /* 0x0007e40008040000 */
[----:B------:R3:W-:Y:S02]  /*02f0*/  UTMACCTL.PF [UR6] ;  /* 0x00000000060079b9 */ /* 0x0007e40008040000 */
[----:B---3--:R-:W-:Y:S01]  /*0300*/  NOP ;  /* 0x0000000000007918 */ /* 0x008fe20000000000 */
.L_x_5:
[----:B------:R-:W-:Y:S05]  /*0310*/  BSYNC.RECONVERGENT B0 ;  /* 0x0000000000007941 */ /* 0x000fea0003800200 */
.L_x_4:
[----:B------:R-:W-:Y:S04]  /*0320*/  BSSY.RECONVERGENT B0, `(.L_x_6) ;  /* 0x000000a000007945 */ /* 0x000fe80003800200 */
        /* <DEDUP_REMOVED lines=9> */
.L_x_7:
[----:B------:R-:W-:Y:S05]  /*03c0*/  BSYNC.RECONVERGENT B0 ;  /* 0x0000000000007941 */ /* 0x000fea0003800200 */
.L_x_6:
[----:B------:R-:W3:Y:S01]  /*03d0*/  LDCU.64 UR6, c[0x0][0x888] ;  /* 0x00011100ff0677ac */ /* 0x000ee20008000a00 */
[----:B------:R-:W-:Y:S02]  /*03e0*/  UISETP.EQ.U32.AND UP1, UPT, UR4, URZ, UPT ;  /* 0x000000ff0400728c */ /* 0x000fe4000bf22070 */
[----:B------:R-:W-:Y:S02]  /*03f0*/  UPLOP3.LUT UP2, UPT, UPT, UPT, UPT, 0x80, 0x8 ;  /* 0x000000000008789c */ /* 0x000fe40003f4f070 */
[----:B---3--:R-:W-:-:S04]  /*0400*/  UISETP.NE.U32.AND UP0, UPT, UR6, URZ, UPT ;  /* 0x000000ff0600728c */ /* 0x008fc8000bf05070 */
[----:B------:R-:W-:-:S04]  /*0410*/  UISETP.NE.AND.EX UP0, UPT, UR7, URZ, UPT, UP0 ;  /* 0x000000ff0700728c */ /* 0x000fc8000bf05300 */
[----:B------:R-:W-:-:S04]  /*0420*/  UISETP.EQ.OR.EX UP3, UPT, UR5, URZ, !UP0, UP1 ;  /* 0x000000ff0500728c */ /* 0x000fc8000c762710 */
[----:B------:R-:W-:-:S05]  /*0430*/  UP2UR UR50, UPR, URZ, 0x8 ;  /* 0x00000008ff327883 */ /* 0x000fca0008000000 */
[----:B------:R-:W-:Y:S07]  /*0440*/  BRA.U !UP3, `(.L_x_8) ;  /* 0x000000010b207547 */ /* 0x000fee000b800000 */
[----:B------:R-:W-:Y:S01]  /*0450*/  UISETP.NE.U32.AND UP2, UPT, UR4, URZ, UPT ;  /* 0x000000ff0400728c */ /* 0x000fe2000bf45070 */
[----:B-----5:R-:W-:Y:S01]  /*0460*/  FSETP.NEU.AND P0, PT, R35, RZ, PT ;  /* 0x000000ff2300720b */ /* 0x020fe20003f0d000 */
[----:B------:R-:W-:Y:S02]  /*0470*/  USEL UR4, URZ, 0xffffffff, UP0 ;  /* 0xffffffffff047887 */ /* 0x000fe40008000000 */
[----:B------:R-:W-:-:S10]  /*0480*/  UISETP.NE.AND.EX UP2, UPT, UR5, URZ, UPT, UP2 ;  /* 0x000000ff0500728c */ /* 0x000fd4000bf45320 */
[----:B------:R-:W-:Y:S01]  /*0490*/  VOTEU.ANY UP1, P0 ;  /* 0x0000000000ff7886 */ /* 0x000fe20000020100 */
[----:B------:R-:W-:-:S04]  /*04a0*/  @!UP2 USEL UR4, URZ, 0xffffffff, UP1 ;  /* 0xffffffffff04a887 */ /* 0x000fc80008800000 */
[----:B------:R-:W-:-:S04]  /*04b0*/  ULOP3.LUT UR4, UR4, 0x1, URZ, 0xc0, !UPT ;  /* 0x0000000104047892 */ /* 0x000fc8000f8ec0ff */
[----:B------:R-:W-:-:S11]  /*04c0*/  UISETP.NE.U32.AND UP2, UPT, UR4, 0x1, UPT ;  /* 0x000000010400788c */ /* 0x000fd6000bf45070 */
.L_x_8:
[----:B-1----:R-:W1:Y:S01]  /*04d0*/  SHFL.IDX PT, R2, R72, RZ, 0x1f ;  /* 0x00001fff48027589 */ /* 0x002e6200000e0000 */
[----:B------:R-:W-:-:S04]  /*04e0*/  UISETP.NE.AND UP1, UPT, UR8, 0x2, UPT ;  /* 0x000000020800788c */ /* 0x000fc8000bf25270 */
[----:B------:R-:W-:Y:S01]  /*04f0*/  USEL UR6, URZ, 0x1, UP1 ;  /* 0x00000001ff067887 */ /* 0x000fe20008800000 */
[----:B-1----:R-:W-:-:S13]  /*0500*/  ISETP.NE.AND P0, PT, R2, RZ, PT ;  /* 0x000000ff0200720c */ /* 0x002fda0003f05270 */
[----:B------:R-:W-:Y:S05]  /*0510*/  @P0 BRA `(.L_x_9) ;  /* 0x0000000000400947 */ /* 0x000fea0003800000 */
[----:B------:R-:W1:Y:S01]  /*0520*/  S2UR UR5, SR_CgaCtaId ;  /* 0x00000000000579c3 */ /* 0x000e620000008800 */
[----:B------:R-:W-:Y:S01]  /*0530*/  UMOV UR7, 0x400 ;  /* 0x0000040000077882 */ /* 0x000fe20000000000 */
[----:B------:R-:W-:Y:S01]  /*0540*/  UMOV UR4, 0x1 ;  /* 0x0000000100047882 */ /* 0x000fe20000000000 */
[----:B------:R-:W-:Y:S01]  /*0550*/  ELECT P0, URZ, PT ;  /* 0x0000000000ff782f */ /* 0x000fe20003800000 */
[----:B------:R-:W-:-:S04]  /*0560*/  UIADD3 UR10, UPT, UPT, -UR4, 0x100000, URZ ;  /* 0x00100000040a7890 */ /* 0x000fc8000fffe1ff */
[----:B------:R-:W-:Y:S02]  /*0570*/  USHF.L.U32 UR11, UR10, 0xb, URZ ;  /* 0x0000000b0a0b7899 */ /* 0x000fe400080006ff */
[----:B------:R-:W-:Y:S02]  /*0580*/  USHF.L.U32 UR10, UR10, 0x1, URZ ;  /* 0x000000010a0a7899 */ /* 0x000fe400080006ff */
[----:B-1----:R-:W-:Y:S01]  /*0590*/  ULEA UR5, UR5, UR7, 0x18 ;  /* 0x0000000705057291 */ /* 0x002fe2000f8ec0ff */
[----:B------:R-:W1:Y:S11]  /*05a0*/  FENCE.VIEW.ASYNC.S ;  /* 0x00000000000073c6 */ /* 0x000e760000000000 */
[----:B-1----:R1:W3:Y:S01]  /*05b0*/  SYNCS.EXCH.64 URZ, [UR5], UR10 ;  /* 0x0000000a05ff75b2 */ /* 0x0022e20008000100 */
[----:B------:R1:W4:Y:S01]  /*05c0*/  SYNCS.EXCH.64 URZ, [UR5+0x18], UR10 ;  /* 0x0000180a05ff75b2 */ /* 0x0003220008000100 */
[----:B------:R1:W1:Y:S01]  /*05d0*/  SYNCS.EXCH.64 URZ, [UR5+0x8], UR10 ;  /* 0x0000080a05ff75b2 */ /* 0x0002620008000100 */
[----:B------:R1:W1:Y:S01]  /*05e0*/  SYNCS.EXCH.64 URZ, [UR5+0x20], UR10 ;  /* 0x0000200a05ff75b2 */ /* 0x0002620008000100 */
[----:B------:R1:W1:Y:S01]  /*05f0*/  SYNCS.EXCH.64 URZ, [UR5+0x10], UR10 ;  /* 0x0000100a05ff75b2 */ /* 0x0002620008000100 */
[----:B------:R1:W1:Y:S01]  /*0600*/  SYNCS.EXCH.64 URZ, [UR5+0x28], UR10 ;  /* 0x0000280a05ff75b2 */ /* 0x0002620008000100 */
[----:B------:R-:W-:Y:S01]  /*0610*/  NOP ;  /* 0x0000000000007918 */ /* 0x000fe20000000000 */
.L_x_9:
[----:B------:R-:W2:Y:S01]  /*0620*/  SHFL.IDX PT, R2, R72, RZ, 0x1f ;  /* 0x00001fff48027589 */ /* 0x000ea200000e0000 */
[----:B------:R-:W-:Y:S01]  /*0630*/  NOP ;  /* 0x0000000000007918 */ /* 0x000fe20000000000 */
[----:B--2---:R-:W-:-:S13]  /*0640*/  ISETP.NE.AND P0, PT, R2, 0x1, PT ;  /* 0x000000010200780c */ /* 0x004fda0003f05270 */
[----:B------:R-:W-:Y:S05]  /*0650*/  @P0 BRA `(.L_x_10) ;  /* 0x0000000000580947 */ /* 0x000fea0003800000 */
[----:B------:R-:W2:Y:S01]  /*0660*/  S2UR UR7, SR_CgaCtaId ;  /* 0x00000000000779c3 */ /* 0x000ea20000008800 */
[----:B------:R-:W-:Y:S01]  /*0670*/  UMOV UR9, 0x400 ;  /* 0x0000040000097882 */ /* 0x000fe20000000000 */
[----:B-1----:R-:W-:Y:S01]  /*0680*/  UMOV UR5, 0x20 ;  /* 0x0000002000057882 */ /* 0x002fe20000000000 */
[----:B------:R-:W-:Y:S01]  /*0690*/  UMOV UR4, 0x80 ;  /* 0x0000008000047882 */ /* 0x000fe20000000000 */
[----:B------:R-:W-:-:S04]  /*06a0*/  UIADD3 UR10, UPT, UPT, -UR5, 0x100000, URZ ;  /* 0x00100000050a7890 */ /* 0x000fc8000fffe1ff */
[----:B------:R-:W-:Y:S02]  /*06b0*/  USHF.L.U32 UR11, UR10, 0xb, URZ ;  /* 0x0000000b0a0b7899 */ /* 0x000fe400080006ff */
[----:B------:R-:W-:Y:S02]  /*06c0*/  USHF.L.U32 UR10, UR10, 0x1, URZ ;  /* 0x000000010a0a7899 */ /* 0x000fe400080006ff */
[----:B------:R-:W-:-:S04]  /*06d0*/  UIADD3 UR4, UPT, UPT, -UR4, 0x100000, URZ ;  /* 0x0010000004047890 */ /* 0x000fc8000fffe1ff */
[----:B------:R-:W-:Y:S02]  /*06e0*/  USHF.L.U32 UR5, UR4, 0xb, URZ ;  /* 0x0000000b04057899 */ /* 0x000fe400080006ff */
[----:B------:R-:W-:Y:S01]  /*06f0*/  USHF.L.U32 UR4, UR4, 0x1, URZ ;  /* 0x0000000104047899 */ /* 0x000fe200080006ff */
[----:B------:R-:W-:Y:S01]  /*0700*/  ELECT P0, URZ, PT ;  /* 0x0000000000ff782f */ /* 0x000fe20003800000 */
[----:B--2---:R-:W-:Y:S01]  /*0710*/  ULEA UR7, UR7, UR9, 0x18 ;  /* 0x0000000907077291 */ /* 0x004fe2000f8ec0ff */
[----:B------:R-:W1:Y:S11]  /*0720*/  FENCE.VIEW.ASYNC.S ;  /* 0x00000000000073c6 */ /* 0x000e760000000000 */
[----:B-1----:R2:W1:Y:S01]  /*0730*/  SYNCS.EXCH.64 URZ, [UR7+0x30], UR10 ;  /* 0x0000300a07ff75b2 */ /* 0x0024620008000100 */
[----:B------:R2:W1:Y:S01]  /*0740*/  SYNCS.EXCH.64 URZ, [UR7+0x50], UR4 ;  /* 0x0000500407ff75b2 */ /* 0x0004620008000100 */
[----:B------:R2:W1:Y:S01]  /*0750*/  SYNCS.EXCH.64 URZ, [UR7+0x38], UR10 ;  /* 0x0000380a07ff75b2 */ /* 0x0004620008000100 */
[----:B------:R2:W1:Y:S01]  /*0760*/  SYNCS.EXCH.64 URZ, [UR7+0x58], UR4 ;  /* 0x0000580407ff75b2 */ /* 0x0004620008000100 */
[----:B------:R2:W1:Y:S01]  /*0770*/  SYNCS.EXCH.64 URZ, [UR7+0x40], UR10 ;  /* 0x0000400a07ff75b2 */ /* 0x0004620008000100 */
[----:B------:R2:W1:Y:S01]  /*0780*/  SYNCS.EXCH.64 URZ, [UR7+0x60], UR4 ;  /* 0x0000600407ff75b2 */ /* 0x0004620008000100 */
[----:B------:R2:W1:Y:S01]  /*0790*/  SYNCS.EXCH.64 URZ, [UR7+0x48], UR10 ;  /* 0x0000480a07ff75b2 */ /* 0x0004620008000100 */
[----:B------:R2:W1:Y:S02]  /*07a0*/  SYNCS.EXCH.64 URZ, [UR7+0x68], UR4 ;  /* 0x0000680407ff75b2 */ /* 0x0004640008000100 */
[----:B--2---:R-:W-:Y:S01]  /*07b0*/  NOP ;  /* 0x0000000000007918 */ /* 0x004fe20000000000 */
.L_x_10:
[----:B------:R-:W2:Y:S01]  /*07c0*/  SHFL.IDX PT, R2, R72, RZ, 0x1f ;  /* 0x00001fff48027589 */ /* 0x000ea200000e0000 */
[----:B------:R-:W-:Y:S01]  /*07d0*/  NOP ;  /* 0x0000000000007918 */ /* 0x000fe20000000000 */
[----:B--2---:R-:W-:-:S13]  /*07e0*/  ISETP.NE.AND P0, PT, R2, 0x3, PT ;  /* 0x000000030200780c */ /* 0x004fda0003f05270 */
[----:B------:R-:W-:Y:S05]  /*07f0*/  @P0 BRA `(.L_x_11) ;  /* 0x0000000000300947 */ /* 0x000fea0003800000 */
[----:B-1----:R-:W1:Y:S01]  /*0800*/  S2UR UR5, SR_CgaCtaId ;  /* 0x00000000000579c3 */ /* 0x002e620000008800 */
        /* <DEDUP_REMOVED lines=8> */
[----:B-1----:R2:W1:Y:S01]  /*0890*/  SYNCS.EXCH.64 URZ, [UR5+0x70], UR10 ;  /* 0x0000700a05ff75b2 */ /* 0x0024620008000100 */
[----:B------:R2:W1:Y:S02]  /*08a0*/  SYNCS.EXCH.64 URZ, [UR5+0x78], UR10 ;  /* 0x0000780a05ff75b2 */ /* 0x0004640008000100 */
[----:B--2---:R-:W-:Y:S01]  /*08b0*/  NOP ;  /* 0x0000000000007918 */ /* 0x004fe20000000000 */
.L_x_11:
[----:B------:R-:W2:Y:S01]  /*08c0*/  SHFL.IDX PT, R2, R72, RZ, 0x1f ;  /* 0x00001fff48027589 */ /* 0x000ea200000e0000 */
[----:B------:R-:W-:Y:S01]  /*08d0*/  NOP ;  /* 0x0000000000007918 */ /* 0x000fe20000000000 */
[----:B--2---:R-:W-:-:S13]  /*08e0*/  ISETP.NE.AND P0, PT, R2, 0x4, PT ;  /* 0x000000040200780c */ /* 0x004fda0003f05270 */
[----:B------:R-:W-:Y:S05]  /*08f0*/  @P0 BRA `(.L_x_12) ;  /* 0x00000000004c0947 */ /* 0x000fea0003800000 */
[----:B-1----:R-:W1:Y:S01]  /*0900*/  S2UR UR5, SR_CgaCtaId ;  /* 0x00000000000579c3 */ /* 0x002e620000008800 */
[----:B------:R-:W-:Y:S01]  /*0910*/  UMOV UR9, 0x100 ;  /* 0x0000010000097882 */ /* 0x000fe20000000000 */
[----:B------:R-:W-:Y:S01]  /*0920*/  UMOV UR7, 0x400 ;  /* 0x0000040000077882 */ /* 0x000fe20000000000 */
[----:B------:R-:W-:Y:S01]  /*0930*/  USEL UR9, UR9, 0xe0, UP2 ;  /* 0x000000e009097887 */ /* 0x000fe20009000000 */
[----:B------:R-:W-:Y:S01]  /*0940*/  UMOV UR4, 0x1 ;  /* 0x0000000100047882 */ /* 0x000fe20000000000 */
[----:B------:R-:W-:Y:S01]  /*0950*/  ELECT P0, URZ, PT ;  /* 0x0000000000ff782f */ /* 0x000fe20003800000 */
[----:B------:R-:W-:-:S04]  /*0960*/  UIADD3 UR10, UPT, UPT, -UR4, 0x100000, URZ ;  /* 0x00100000040a7890 */ /* 0x000fc8000fffe1ff */
[----:B------:R-:W-:Y:S02]  /*0970*/  USHF.L.U32 UR11, UR10, 0xb, URZ ;  /* 0x0000000b0a0b7899 */ /* 0x000fe400080006ff */
[----:B------:R-:W-:Y:S02]  /*0980*/  USHF.L.U32 UR10, UR10, 0x1, URZ ;  /* 0x000000010a0a7899 */ /* 0x000fe400080006ff */
[----:B------:R-:W-:-:S04]  /*0990*/  UIADD3 UR12, UPT, UPT, -UR9, 0x100000, URZ ;  /* 0x00100000090c7890 */ /* 0x000fc8000fffe1ff */
[----:B------:R-:W-:Y:S02]  /*09a0*/  USHF.L.U32 UR13, UR12, 0xb, URZ ;  /* 0x0000000b0c0d7899 */ /* 0x000fe400080006ff */
[----:B------:R-:W-:Y:S02]  /*09b0*/  USHF.L.U32 UR12, UR12, 0x1, URZ ;  /* 0x000000010c0c7899 */ /* 0x000fe400080006ff */
[----:B-1----:R-:W-:Y:S01]  /*09c0*/  ULEA UR5, UR5, UR7, 0x18 ;  /* 0x0000000705057291 */ /* 0x002fe2000f8ec0ff */
[----:B------:R-:W1:Y:S11]  /*09d0*/  FENCE.VIEW.ASYNC.S ;  /* 0x00000000000073c6 */ /* 0x000e760000000000 */
[----:B-1----:R2:W1:Y:S01]  /*09e0*/  SYNCS.EXCH.64 URZ, [UR5+0x80], UR10 ;  /* 0x0000800a05ff75b2 */ /* 0x0024620008000100 */
[----:B------:R2:W1:Y:S01]  /*09f0*/  SYNCS.EXCH.64 URZ, [UR5+0x90], UR12 ;  /* 0x0000900c05ff75b2 */ /* 0x0004620008000100 */
[----:B------:R2:W1:Y:S01]  /*0a00*/  SYNCS.EXCH.64 URZ, [UR5+0x88], UR10 ;  /* 0x0000880a05ff75b2 */ /* 0x0004620008000100 */
[----:B------:R2:W1:Y:S02]  /*0a10*/  SYNCS.EXCH.64 URZ, [UR5+0x98], UR12 ;  /* 0x0000980c05ff75b2 */ /* 0x0004640008000100 */
[----:B--2---:R-:W-:Y:S01]  /*0a20*/  NOP ;  /* 0x0000000000007918 */ /* 0x004fe20000000000 */
.L_x_12:
        /* <DEDUP_REMOVED lines=26> */
.L_x_13:
        /* <DEDUP_REMOVED lines=18> */
.L_x_14:
[----:B-1----:R-:W1:Y:S01]  /*0cf0*/  S2UR UR5, SR_CTAID.X ;  /* 0x00000000000579c3 */ /* 0x002e620000002500 */
[----:B------:R-:W-:-:S05]  /*0d00*/  CS2R.32 R68, SR_CgaSize ;  /* 0x0000000000447805 */ /* 0x000fca0000008a00 */
[----:B------:R-:W-:-:S05]  /*0d10*/  IMAD R68, R68, -0xa0, RZ ;  /* 0xffffff6044447824 */ /* 0x000fca00078e02ff */
[----:B------:R-:W-:-:S14]  /*0d20*/  R2UR UR9, R68 ;  /* 0x00000000440972ca */ /* 0x000fdc00000e0000 */
[----:B------:R-:W2:Y:S01]  /*0d30*/  LDCU UR9, c[0x0][UR9+0x2b0] ;  /* 0x00005600090977ac */ /* 0x000ea20008000800 */
[----:B------:R-:W-:Y:S01]  /*0d40*/  NOP ;  /* 0x0000000000007918 */ /* 0x000fe20000000000 */
[----:B------:R-:W-:-:S05]  /*0d50*/  CS2R.32 R68, SR_CgaSize ;  /* 0x0000000000447805 */ /* 0x000fca0000008a00 */
[----:B------:R-:W-:-:S05]  /*0d60*/  IMAD R68, R68, -0xa0, RZ ;  /* 0xffffff6044447824 */ /* 0x000fca00078e02ff */
[----:B------:R-:W-:-:S14]  /*0d70*/  R2UR UR7, R68 ;  /* 0x00000000440772ca */ /* 0x000fdc00000e0000 */
[----:B------:R-:W3:Y:S01]  /*0d80*/  LDCU UR7, c[0x0][UR7+0x2b4] ;  /* 0x00005680070777ac */ /* 0x000ee20008000800 */
[----:B------:R-:W4:Y:S08]  /*0d90*/  S2UR UR4, SR_CTAID.Y ;  /* 0x00000000000479c3 */ /* 0x000f300000002600 */
[----:B------:R-:W3:Y:S01]  /*0da0*/  LDC R9, c[0x0][0xb24] ;  /* 0x0002c900ff097b82 */ /* 0x000ee20000000800 */
[----:B-1----:R-:W-:-:S02]  /*0db0*/  I2FP.F32.U32 R4, UR5 ;  /* 0x0000000500047c45 */ /* 0x002fc40008201000 */
[----:B------:R-:W-:-:S05]  /*0dc0*/  CS2R.32 R5, SR_CgaSize ;  /* 0x0000000000057805 */ /* 0x000fca0000008a00 */
[----:B------:R-:W-:-:S06]  /*0dd0*/  IMAD R5, R5, -0xa0, RZ ;  /* 0xffffff6005057824 */ /* 0x000fcc00078e02ff */
[----:B------:R-:W1:Y:S01]  /*0de0*/  LDC R5, c[0x0][R5+0x2a0] ;  /* 0x0000a80005057b82 */ /* 0x000e620000000800 */
[----:B------:R-:W-:Y:S01]  /*0df0*/  MOV R21, UR5 ;  /* 0x0000000500157c02 */ /* 0x000fe20008000f00 */
[----:B--2---:R-:W-:Y:S01]  /*0e00*/  FMUL R4, R4, UR9 ;  /* 0x0000000904047c20 */ /* 0x004fe20008400000 */
[----:B----4-:R-:W-:Y:S02]  /*0e10*/  I2FP.F32.U32 R2, UR4 ;  /* 0x0000000400027c45 */ /* 0x010fe40008201000 */
[----:B------:R-:W-:-:S05]  /*0e20*/  CS2R.32 R3, SR_CgaSize ;  /* 0x0000000000037805 */ /* 0x000fca0000008a00 */
[----:B------:R-:W-:-:S06]  /*0e30*/  IMAD R3, R3, -0xa0, RZ ;  /* 0xffffff6003037824 */ /* 0x000fcc00078e02ff */
[----:B------:R-:W2:Y:S01]  /*0e40*/  LDC R3, c[0x0][R3+0x2a4] ;  /* 0x0000a90003037b82 */ /* 0x000ea20000000800 */
[----:B------:R-:W4:Y:S01]  /*0e50*/  F2I.U32.TRUNC.NTZ R68, R4 ;  /* 0x0000000400447305 */ /* 0x000f22000020f000 */
[----:B------:R-:W-:Y:S01]  /*0e60*/  MOV R20, UR4 ;  /* 0x0000000400147c02 */ /* 0x000fe20008000f00 */
[----:B---3--:R-:W-:-:S05]  /*0e70*/  FMUL R2, R2, UR7 ;  /* 0x0000000702027c20 */ /* 0x008fca0008400000 */
[----:B------:R-:W-:Y:S01]  /*0e80*/  BAR.SYNC.DEFER_BLOCKING 0x0 ;  /* 0x0000000000007b1d */ /* 0x000fe20000010000 */
[----:B------:R-:W-:-:S05]  /*0e90*/  ISETP.GE.AND P0, PT, R9, 0x1, PT ;  /* 0x000000010900780c */ /* 0x000fca0003f06270 */
[----:B------:R-:W3:Y:S02]  /*0ea0*/  F2I.U32.TRUNC.NTZ R66, R2 ;  /* 0x0000000200427305 */ /* 0x000ee4000020f000 */
[----:B------:R-:W2:Y:S01]  /*0eb0*/  S2UR UR36, SR_CTAID.Z ;  /* 0x00000000002479c3 */ /* 0x000ea20000002700 */
[----:B----4-:R-:W-:-:S05]  /*0ec0*/  IADD3 R68, PT, PT, -R68, RZ, RZ ;  /* 0x000000ff44447210 */ /* 0x010fca0007ffe1ff */
[----:B-1----:R-:W-:Y:S01]  /*0ed0*/  IMAD R68, R5, R68, UR5 ;  /* 0x0000000505447e24 */ /* 0x002fe2000f8e0244 */
[----:B---3--:R-:W-:-:S05]  /*0ee0*/  IADD3 R66, PT, PT, -R66, RZ, RZ ;  /* 0x000000ff42427210 */ /* 0x008fca0007ffe1ff */
[----:B--2---:R-:W-:Y:S01]  /*0ef0*/  IMAD R66, R3, R66, UR4 ;  /* 0x0000000403427e24 */ /* 0x004fe2000f8e0242 */
[----:B------:R-:W-:Y:S06]  /*0f00*/  @!P0 BRA `(.L_x_15) ;  /* 0x0000000000b88947 */ /* 0x000fec0003800000 */
[----:B------:R-:W1:Y:S01]  /*0f10*/  LDC.64 R4, c[0x0][0xb18] ;  /* 0x0002c600ff047b82 */ /* 0x000e620000000a00 */
[----:B------:R-:W-:-:S07]  /*0f20*/  ISETP.NE.AND P0, PT, R9, 0x1, PT ;  /* 0x000000010900780c */ /* 0x000fce0003f05270 */
[----:B------:R-:W2:Y:S08]  /*0f30*/  LDC R10, c[0x0][0xb0c] ;  /* 0x0002c300ff0a7b82 */ /* 0x000eb00000000800 */
[----:B------:R-:W3:Y:S08]  /*0f40*/  LDC R11, c[0x0][0x370] ;  /* 0x0000dc00ff0b7b82 */ /* 0x000ef00000000800 */
[----:B------:R-:W4:Y:S01]  /*0f50*/  LDC R12, c[0x0][0x374] ;  /* 0x0000dd00ff0c7b82 */ /* 0x000f220000000800 */
[----:B-1----:R-:W-:-:S07]  /*0f60*/  ISETP.NE.AND P1, PT, R4, 0x1, PT ;  /* 0x000000010400780c */ /* 0x002fce0003f25270 */
[----:B------:R-:W3:Y:S01]  /*0f70*/  LDC.64 R6, c[0x0][0xb10] ;  /* 0x0002c400ff067b82 */ /* 0x000ee20000000a00 */
[----:B--2---:R-:W-:-:S07]  /*0f80*/  ISETP.NE.AND P2, PT, R10, 0x1, PT ;  /* 0x000000010a00780c */ /* 0x004fce0003f45270 */
[----:B------:R-:W1:Y:S08]  /*0f90*/  LDC R8, c[0x0][0xb20] ;  /* 0x0002c800ff087b82 */ /* 0x000e700000000800 */
[----:B------:R-:W2:Y:S01]  /*0fa0*/  LDC.64 R2, c[0x0][0xb28] ;  /* 0x0002ca00ff027b82 */ /* 0x000ea20000000a00 */
[----:B----4-:R-:W-:-:S04]  /*0fb0*/  IMAD.HI.U32 R13, R12, R5, RZ ;  /* 0x000000050c0d7227 */ /* 0x010fc800078e00ff */
[----:B------:R-:W-:-:S04]  /*0fc0*/  IMAD.HI.U32 R5, R20, R5, RZ ;  /* 0x0000000514057227 */ /* 0x000fc800078e00ff */
[----:B---3--:R-:W-:-:S04]  /*0fd0*/  IMAD.HI.U32 R14, R11, R6, RZ ;  /* 0x000000060b0e7227 */ /* 0x008fc800078e00ff */
[C---:B------:R-:W-:Y:S01]  /*0fe0*/  IMAD.HI.U32 R16, R21.reuse, R6, RZ ;  /* 0x0000000615107227 */ /* 0x040fe200078e00ff */
[-C--:B------:R-:W-:Y:S02]  /*0ff0*/  @P2 SHF.R.U32.HI R11, RZ, R7.reuse, R14 ;  /* 0x00000007ff0b2219 */ /* 0x080fe4000001160e */
[-C--:B-1----:R-:W-:Y:S02]  /*1000*/  @P1 SHF.R.U32.HI R12, RZ, R8.reuse, R13 ;  /* 0x00000008ff0c1219 */ /* 0x082fe4000001160d */
[----:B------:R-:W-:Y:S02]  /*1010*/  SHF.R.U32.HI R5, RZ, R8, R5 ;  /* 0x00000008ff057219 */ /* 0x000fe40000011605 */
[----:B------:R-:W-:Y:S02]  /*1020*/  SHF.R.U32.HI R16, RZ, R7, R16 ;  /* 0x00000007ff107219 */ /* 0x000fe40000011610 */
[----:B------:R-:W-:Y:S01]  /*1030*/  SEL R5, R20, R5, !P1 ;  /* 0x0000000514057207 */ /* 0x000fe20004800000 */
[----:B--2---:R-:W-:Y:S01]  /*1040*/  IMAD.HI.U32 R14, R12, R2, RZ ;  /* 0x000000020c0e7227 */ /* 0x004fe200078e00ff */
[----:B------:R-:W-:-:S02]  /*1050*/  SEL R7, R21, R16, !P2 ;  /* 0x0000001015077207 */ /* 0x000fc40005000000 */
[----:B------:R-:W-:Y:S01]  /*1060*/  IADD3 R13, PT, PT, -R5, RZ, RZ ;  /* 0x000000ff050d7210 */ /* 0x000fe20007ffe1ff */
[----:B------:R-:W-:Y:S01]  /*1070*/  IMAD.HI.U32 R6, R11, R2, RZ ;  /* 0x000000020b067227 */ /* 0x000fe200078e00ff */
[----:B------:R-:W-:-:S03]  /*1080*/  @P0 SHF.R.U32.HI R12, RZ, R3, R14 ;  /* 0x00000003ff0c0219 */ /* 0x000fc6000001160e */
[----:B------:R-:W-:Y:S01]  /*1090*/  IMAD R13, R4, R13, R20 ;  /* 0x0000000d040d7224 */ /* 0x000fe200078e0214 */
[----:B------:R-:W-:Y:S01]  /*10a0*/  @P0 SHF.R.U32.HI R11, RZ, R3, R6 ;  /* 0x00000003ff0b0219 */ /* 0x000fe20000011606 */
[----:B------:R-:W-:-:S04]  /*10b0*/  IMAD R12, R12, R9, RZ ;  /* 0x000000090c0c7224 */ /* 0x000fc800078e02ff */
[----:B------:R-:W-:Y:S01]  /*10c0*/  IMAD R6, R11, R9, RZ ;  /* 0x000000090b067224 */ /* 0x000fe200078e02ff */
[----:B------:R-:W-:-:S04]  /*10d0*/  ISETP.GE.AND P1, PT, R5, R12, PT ;  /* 0x0000000c0500720c */ /* 0x000fc80003f26270 */
[----:B------:R-:W-:Y:S01]  /*10e0*/  ISETP.GE.OR P1, PT, R7, R6, P1 ;  /* 0x000000060700720c */ /* 0x000fe20000f26670 */
[----:B------:R-:W-:-:S05]  /*10f0*/  IMAD.HI.U32 R6, R5, R2, RZ ;  /* 0x0000000205067227 */ /* 0x000fca00078e00ff */
[----:B------:R-:W-:-:S04]  /*1100*/  SHF.R.U32.HI R6, RZ, R3, R6 ;  /* 0x00000003ff067219 */ /* 0x000fc80000011606 */
[----:B------:R-:W-:-:S03]  /*1110*/  SEL R6, R5, R6, !P0 ;  /* 0x0000000605067207 */ /* 0x000fc60004000000 */
[----:B------:R-:W-:Y:S01]  /*1120*/  @!P1 IMAD.HI.U32 R8, R7, R2, RZ ;  /* 0x0000000207089227 */ /* 0x000fe200078e00ff */
[----:B------:R-:W-:-:S04]  /*1130*/  IADD3 R2, PT, PT, -R6, RZ, RZ ;  /* 0x000000ff06027210 */ /* 0x000fc80007ffe1ff */
[----:B------:R-:W-:Y:S01]  /*1140*/  @!P1 SHF.R.U32.HI R8, RZ, R3, R8 ;  /* 0x00000003ff089219 */ /* 0x000fe20000011608 */
[----:B------:R-:W-:-:S03]  /*1150*/  IMAD R2, R9, R2, R5 ;  /* 0x0000000209027224 */ /* 0x000fc600078e0205 */
[----:B------:R-:W-:-:S05]  /*1160*/  @!P1 SEL R3, R7, R8, !P0 ;  /* 0x0000000807039207 */ /* 0x000fca0004000000 */
[--C-:B------:R-:W-:Y:S02]  /*1170*/  @!P1 IMAD.IADD R6, R6, 0x1, -R3.reuse ;  /* 0x0000000106069824 */ /* 0x100fe400078e0a03 */
[----:B------:R-:W-:Y:S01]  /*1180*/  @!P1 IMAD R3, R2, R11, R3 ;  /* 0x0000000b02039224 */ /* 0x000fe200078e0203 */
[----:B------:R-:W-:Y:S01]  /*1190*/  IADD3 R2, PT, PT, -R7, RZ, RZ ;  /* 0x000000ff07027210 */ /* 0x000fe20007ffe1ff */
[----:B------:R-:W-:Y:S02]  /*11a0*/  @!P1 IMAD R5, R6, R9, R7 ;  /* 0x0000000906059224 */ /* 0x000fe400078e0207 */
[----:B------:R-:W-:Y:S02]  /*11b0*/  @!P1 IMAD.MOV.U32 R7, RZ, RZ, R3 ;  /* 0x000000ffff079224 */ /* 0x000fe400078e0003 */
[----:B------:R-:W-:Y:S02]  /*11c0*/  IMAD R2, R10, R2, R21 ;  /* 0x000000020a027224 */ /* 0x000fe400078e0215 */
[----:B------:R-:W-:-:S02]  /*11d0*/  IMAD R20, R5, R4, R13 ;  /* 0x0000000405147224 */ /* 0x000fc400078e020d */
[----:B------:R-:W-:Y:S02]  /*11e0*/  IMAD R21, R7, R10, R2 ;  /* 0x0000000a07157224 */ /* 0x000fe400078e0202 */
.L_x_15:
[----:B------:R-:W1:Y:S01]  /*11f0*/  LDCU UR4, c[0x0][0xb30] ;  /* 0x00016600ff0477ac */ /* 0x000e620008000800 */
[----:B------:R-:W2:Y:S08]  /*1200*/  S2UR UR37, SR_CgaCtaId ;  /* 0x00000000002579c3 */ /* 0x000eb00000008800 */
[----:B------:R-:W3:Y:S01]  /*1210*/  LDC R26, c[0x0][0xb24] ;  /* 0x0002c900ff1a7b82 */ /* 0x000ee20000000800 */
[----:B-1----:R-:W-:-:S09]  /*1220*/  UISETP.NE.AND UP1, UPT, UR4, 0x1, UPT ;  /* 0x000000010400788c */ /* 0x002fd2000bf25270 */
[----:B--2---:R-:W-:Y:S05]  /*1230*/  BRA.U UP1, `(.L_x_16) ;  /* 0x0000000101407547 */ /* 0x004fea000b800000 */
[----:B------:R-:W1:Y:S08]  /*1240*/  LDC.64 R4, c[0x0][0xb10] ;  /* 0x0002c400ff047b82 */ /* 0x000e700000000a00 */
[----:B------:R-:W2:Y:S08]  /*1250*/  LDC.64 R2, c[0x0][0xb18] ;  /* 0x0002c600ff027b82 */ /* 0x000eb00000000a00 */
[----:B------:R-:W4:Y:S08]  /*1260*/  LDC R6, c[0x0][0xb20] ;  /* 0x0002c800ff067b82 */ /* 0x000f300000000800 */
[----:B------:R-:W3:Y:S01]  /*1270*/  LDC R8, c[0x0][0xb0c] ;  /* 0x0002c300ff087b82 */ /* 0x000ee20000000800 */
[----:B-1----:R-:W-:-:S05]  /*1280*/  IMAD.HI.U32 R4, R21, R4, RZ ;  /* 0x0000000415047227 */ /* 0x002fca00078e00ff */
[----:B------:R-:W-:Y:S01]  /*1290*/  SHF.R.U32.HI R4, RZ, R5, R4 ;  /* 0x00000005ff047219 */ /* 0x000fe20000011604 */
[----:B--2---:R-:W-:Y:S01]  /*12a0*/  IMAD.HI.U32 R3, R20, R3, RZ ;  /* 0x0000000314037227 */ /* 0x004fe200078e00ff */
[----:B------:R-:W-:-:S04]  /*12b0*/  ISETP.NE.AND P0, PT, R2, 0x1, PT ;  /* 0x000000010200780c */ /* 0x000fc80003f05270 */
[----:B----4-:R-:W-:-:S04]  /*12c0*/  SHF.R.U32.HI R3, RZ, R6, R3 ;  /* 0x00000006ff037219 */ /* 0x010fc80000011603 */
[----:B------:R-:W-:Y:S02]  /*12d0*/  SEL R3, R20, R3, !P0 ;  /* 0x0000000314037207 */ /* 0x000fe40004000000 */
[----:B---3--:R-:W-:-:S04]  /*12e0*/  ISETP.NE.AND P1, PT, R8, 0x1, PT ;  /* 0x000000010800780c */ /* 0x008fc80003f25270 */
[----:B------:R-:W-:-:S05]  /*12f0*/  SEL R4, R21, R4, !P1 ;  /* 0x0000000415047207 */ /* 0x000fca0004800000 */
[----:B------:R-:W-:Y:S02]  /*1300*/  IMAD.IADD R5, R3, 0x1, -R4 ;  /* 0x0000000103057824 */ /* 0x000fe400078e0a04 */
[----:B------:R-:W-:Y:S02]  /*1310*/  IMAD.IADD R3, R4, 0x1, -R3 ;  /* 0x0000000104037824 */ /* 0x000fe400078e0a03 */
[----:B------:R-:W-:Y:S02]  /*1320*/  IMAD R21, R5, R8, R21 ;  /* 0x0000000805157224 */ /* 0x000fe400078e0215 */
[----:B------:R-:W-:-:S07]  /*1330*/  IMAD R20, R3, R2, R20 ;  /* 0x0000000203147224 */ /* 0x000fce00078e0214 */
.L_x_16:
[----:B------:R-:W-:Y:S01]  /*1340*/  BAR.SYNC.DEFER_BLOCKING 0x0 ;  /* 0x0000000000007b1d */ /* 0x000fe20000010000 */
[----:B------:R-:W-:Y:S01]  /*1350*/  UISETP.NE.AND UP1, UPT, UR8, 0x2, UPT ;  /* 0x000000020800788c */ /* 0x000fe2000bf25270 */
[----:B------:R-:W-:Y:S02]  /*1360*/  ISETP.NE.OR P5, PT, R0, 0x2, !P5 ;  /* 0x000000020000780c */ /* 0x000fe40006fa5670 */
[----:B------:R-:W-:-:S06]  /*1370*/  LOP3.LUT R2, R80, 0x1f, RZ, 0xc0, !PT ;  /* 0x0000001f50027812 */ /* 0x000fcc00078ec0ff */
[----:B------:R-:W-:Y:S05]  /*1380*/  BRA.U UP1, `(.L_x_17) ;  /* 0x00000011018c7547 */ /* 0x000fea000b800000 */
[----:B------:R-:W1:Y:S01]  /*1390*/  LDCU UR13, c[0x0][0x38c] ;  /* 0x00007180ff0d77ac */ /* 0x000e620008000800 */
[----:B------:R-:W2:Y:S01]  /*13a0*/  LDC R9, c[0x0][0x370] ;  /* 0x0000dc00ff097b82 */ /* 0x000ea20000000800 */
[----:B------:R-:W-:Y:S01]  /*13b0*/  PLOP3.LUT P1, PT, PT, PT, UP2, 0x80, 0x8 ;  /* 0x000000000008781c */ /* 0x000fe20003f2f028 */
[----:B------:R-:W-:Y:S01]  /*13c0*/  HFMA2 R12, -RZ, RZ, 0, 0 ;  /* 0x00000000ff0c7431 */ /* 0x000fe200000001ff */
[----:B------:R-:W-:Y:S01]  /*13d0*/  ISETP.EQ.OR P4, PT, R2, RZ, P5 ;  /* 0x000000ff0200720c */ /* 0x000fe20002f82670 */
[----:B------:R-:W-:Y:S01]  /*13e0*/  IMAD.MOV.U32 R15, RZ, RZ, 0x1 ;  /* 0x00000001ff0f7424 */ /* 0x000fe200078e00ff */
[----:B------:R-:W-:Y:S01]  /*13f0*/  PLOP3.LUT P1, PT, P1, PT, PT, 0x8, 0x80 ;  /* 0x000000000080781c */ /* 0x000fe20000f2e170 */
[----:B------:R-:W-:Y:S01]  /*1400*/  IMAD.MOV.U32 R14, RZ, RZ, RZ ;  /* 0x000000ffff0e7224 */ /* 0x000fe200078e00ff */
[----:B------:R-:W-:Y:S01]  /*1410*/  MOV R8, 0x1 ;  /* 0x0000000100087802 */ /* 0x000fe20000000f00 */
[----:B------:R-:W4:Y:S01]  /*1420*/  LDC R0, c[0x0][0x374] ;  /* 0x0000dd00ff007b82 */ /* 0x000f220000000800 */
[----:B------:R-:W-:Y:S01]  /*1430*/  IMAD.MOV.U32 R10, RZ, RZ, RZ ;  /* 0x000000ffff0a7224 */ /* 0x000fe200078e00ff */
[----:B------:R-:W2:Y:S01]  /*1440*/  LDCU.64 UR22, c[0x0][0x348] ;  /* 0x00006900ff1677ac */ /* 0x000ea20008000a00 */
[----:B------:R-:W-:Y:S01]  /*1450*/  UMOV UR6, URZ ;  /* 0x000000ff00067c82 */ /* 0x000fe20008000000 */
[----:B-1----:R-:W-:-:S04]  /*1460*/  UIADD3 UR5, UPT, UPT, UR13, 0x3f, URZ ;  /* 0x0000003f0d057890 */ /* 0x002fc8000fffe0ff */
[----:B------:R-:W-:-:S04]  /*1470*/  USHF.R.S32.HI UR4, URZ, 0x1f, UR5 ;  /* 0x0000001fff047899 */ /* 0x000fc80008011405 */
[----:B------:R-:W-:-:S04]  /*1480*/  ULEA.HI UR4, UR4, UR5, URZ, 0x6 ;  /* 0x0000000504047291 */ /* 0x000fc8000f8f30ff */
[----:B------:R-:W-:Y:S02]  /*1490*/  USHF.R.S32.HI UR15, URZ, 0x6, UR4 ;  /* 0x00000006ff0f7899 */ /* 0x000fe40008011404 */
[----:B------:R-:W-:Y:S02]  /*14a0*/  UIADD3 UR4, UPT, UPT, UR13, -0x1, URZ ;  /* 0xffffffff0d047890 */ /* 0x000fe4000fffe0ff */
[----:B------:R-:W-:Y:S02]  /*14b0*/  UISETP.LT.U32.AND UP0, UPT, UR15, 0x3, UPT ;  /* 0x000000030f00788c */ /* 0x000fe4000bf01070 */
[----:B------:R-:W-:Y:S02]  /*14c0*/  UISETP.GE.U32.AND UP1, UPT, UR4, -0x7f, UPT ;  /* 0xffffff810400788c */ /* 0x000fe4000bf26070 */
[----:B------:R-:W-:Y:S02]  /*14d0*/  USEL UR14, UR15, 0x3, UP0 ;  /* 0x000000030f0e7887 */ /* 0x000fe40008000000 */
[----:B------:R-:W-:-:S02]  /*14e0*/  UIADD3 UR13, UPT, UPT, UR13, 0x7e, URZ ;  /* 0x0000007e0d0d7890 */ /* 0x000fc4000fffe0ff */
[----:B------:R-:W-:Y:S02]  /*14f0*/  UIADD3 UR5, UPT, UPT, UR14, -0x1, URZ ;  /* 0xffffffff0e057890 */ /* 0x000fe4000fffe0ff */
[----:B------:R-:W-:-:S03]  /*1500*/  UIADD3 UR7, UPT, UPT, UR15, -UR14, URZ ;  /* 0x8000000e0f077290 */ /* 0x000fc6000fffe0ff */
[----:B------:R-:W-:-:S04]  /*1510*/  @UP1 UIADD3 UR5, UPT, UPT, UR14, URZ, URZ ;  /* 0x000000ff0e051290 */ /* 0x000fc8000fffe0ff */
[----:B--2---:R-:W-:-:S12]  /*1520*/  UIADD3 UR5, UPT, UPT, UR5, 0x1, URZ ;  /* 0x0000000105057890 */ /* 0x004fd8000fffe0ff */
.L_x_35:
[----:B------:R-:W-:Y:S01]  /*1530*/  UISETP.NE.AND UP0, UPT, UR37, URZ, UPT ;  /* 0x000000ff2500728c */ /* 0x000fe2000bf05270 */
[----:B------:R-:W1:Y:S08]  /*1540*/  S2UR UR37, SR_CgaCtaId ;  /* 0x00000000002579c3 */ /* 0x000e700000008800 */
[----:B------:R-:W-:Y:S05]  /*1550*/  BRA.U UP0, `(.L_x_18) ;  /* 0x0000000100347547 */ /* 0x000fea000b800000 */
[----:B------:R-:W2:Y:S01]  /*1560*/  S2R R2, SR_CgaCtaId ;  /* 0x0000000000027919 */ /* 0x000ea20000008800 */
[----:B------:R-:W-:-:S04]  /*1570*/  MOV R3, 0x400 ;  /* 0x0000040000037802 */ /* 0x000fc80000000f00 */
[----:B--2---:R-:W-:Y:S02]  /*1580*/  LEA R3, R2, R3, 0x18 ;  /* 0x0000000302037211 */ /* 0x004fe400078ec0ff */
[----:B------:R-:W-:-:S03]  /*1590*/  SHF.L.U32 R2, R8, 0x1f, RZ ;  /* 0x0000001f08027819 */ /* 0x000fc600000006ff */
[----:B------:R-:W-:-:S04]  /*15a0*/  IMAD R3, R10, 0x8, R3 ;  /* 0x000000080a037824 */ /* 0x000fc800078e0203 */
[----:B------:R-:W2:Y:S02]  /*15b0*/  SYNCS.PHASECHK.TRANS64.TRYWAIT P0, [R3+URZ+0xf0], R2 ;  /* 0x0000f002030075a7 */ /* 0x000ea400080011ff */
[----:B--2---:R-:W-:Y:S05]  /*15c0*/  @!P0 BRA `(.L_x_19) ;  /* 0x00000098007c8947 */ /* 0x004fea0003800000 */
.L_x_166:
[----:B------:R-:W-:Y:S01]  /*15d0*/  VIADD R10, R10, 0x1 ;  /* 0x000000010a0a7836 */ /* 0x000fe20000000000 */
[----:B------:R2:W-:Y:S04]  /*15e0*/  SYNCS.ARRIVE.TRANS64.A1T0 RZ, [R3+URZ+0xe0], RZ ;  /* 0x0000e0ff03ff79a7 */ /* 0x0005e800081000ff */
[----:B------:R-:W-:-:S04]  /*15f0*/  ISETP.NE.AND P0, PT, R10, 0x2, PT ;  /* 0x000000020a00780c */ /* 0x000fc80003f05270 */
[----:B------:R-:W-:Y:S02]  /*1600*/  SEL R10, R10, RZ, P0 ;  /* 0x000000ff0a0a7207 */ /* 0x000fe40000000000 */
[----:B--2---:R-:W-:-:S04]  /*1610*/  SEL R3, RZ, 0x1, P0 ;  /* 0x00000001ff037807 */ /* 0x004fc80000000000 */
[----:B------:R-:W-:-:S07]  /*1620*/  LOP3.LUT R8, R8, R3, RZ, 0x3c, !PT ;  /* 0x0000000308087212 */ /* 0x000fce00078e3cff */
.L_x_18:
[----:B------:R-:W-:Y:S01]  /*1630*/  UMOV UR4, 0x400 ;  /* 0x0000040000047882 */ /* 0x000fe20000000000 */
[----:B------:R-:W-:Y:S01]  /*1640*/  SHF.L.U32 R2, R15, 0x1f, RZ ;  /* 0x0000001f0f027819 */ /* 0x000fe200000006ff */
[----:B-1----:R-:W-:Y:S01]  /*1650*/  ULEA UR4, UR37, UR4, 0x18 ;  /* 0x0000000425047291 */ /* 0x002fe2000f8ec0ff */
[----:B------:R-:W-:Y:S01]  /*1660*/  R2UR UR35, R21 ;  /* 0x00000000152372ca */ /* 0x000fe200000e0000 */
[----:B------:R-:W-:Y:S01]  /*1670*/  UISETP.GE.U32.AND UP0, UPT, UR13, 0x7f, UPT ;  /* 0x0000007f0d00788c */ /* 0x000fe2000bf06070 */
[----:B------:R-:W-:Y:S01]  /*1680*/  R2UR UR19, R20 ;  /* 0x00000000141372ca */ /* 0x000fe200000e0000 */
[----:B------:R-:W-:Y:S01]  /*1690*/  ULEA UR8, UR6, UR4, 0x3 ;  /* 0x0000000406087291 */ /* 0x000fe2000f8e18ff */
[----:B------:R-:W-:-:S08]  /*16a0*/  UMOV UR29, URZ ;  /* 0x000000ff001d7c82 */ /* 0x000fd00008000000 */
[----:B------:R1:W2:Y:S01]  /*16b0*/  SYNCS.PHASECHK.TRANS64.TRYWAIT P0, [UR8+0x18], R2 ;  /* 0x00001802ff0075a7 */ /* 0x0002a20008001108 */
[----:B------:R-:W-:Y:S02]  /*16c0*/  USHF.L.U32 UR35, UR35, 0x7, URZ ;  /* 0x0000000723237899 */ /* 0x000fe400080006ff */
[----:B------:R-:W-:Y:S01]  /*16d0*/  USHF.L.U32 UR19, UR19, 0x7, URZ ;  /* 0x0000000713137899 */ /* 0x000fe200080006ff */
[----:B------:R-:W-:Y:S11]  /*16e0*/  BRA.U !UP0, `(.L_x_20) ;  /* 0x0000000108d47547 */ /* 0x000ff6000b800000 */
[----:B------:R-:W-:Y:S01]  /*16f0*/  UMOV UR21, URZ ;  /* 0x000000ff00157c82 */ /* 0x000fe20008000000 */
[----:B------:R-:W-:-:S05]  /*1700*/  UMOV UR42, UR6 ;  /* 0x00000006002a7c82 */ /* 0x000fca0008000000 */
.L_x_25:
[----:B-1----:R-:W-:Y:S01]  /*1710*/  ULEA UR33, UR42, UR4, 0x3 ;  /* 0x000000042a217291 */ /* 0x002fe2000f8e18ff */
[----:B--2---:R-:W-:Y:S01]  /*1720*/  @!P5 MOV R3, 0x10000 ;  /* 0x000100000003d802 */ /* 0x004fe20000000f00 */
[----:B--2---:R-:W-:Y:S10]  /*1730*/  @P0 BRA `(.L_x_21) ;  /* 0x00000000000c0947 */ /* 0x004ff40003800000 */
[----:B------:R-:W-:-:S04]  /*1740*/  SHF.L.U32 R5, R15, 0x1f, RZ ;  /* 0x0000001f0f057819 */ /* 0x000fc800000006ff */
[----:B------:R-:W2:Y:S02]  /*1750*/  SYNCS.PHASECHK.TRANS64.TRYWAIT P0, [UR33+0x18], R5 ;  /* 0x00001805ff0075a7 */ /* 0x000ea40008001121 */
[----:B--2---:R-:W-:Y:S05]  /*1760*/  @!P0 BRA `(.L_x_22) ;  /* 0x0000009800288947 */ /* 0x004fea0003800000 */
.L_x_21:
[----:B------:R2:W-:Y:S01]  /*1770*/  @!P5 SYNCS.ARRIVE.TRANS64 RZ, [UR33], R3 ;  /* 0x00000003ffffd9a7 */ /* 0x0005e20008000021 */
[----:B------:R-:W-:Y:S04]  /*1780*/  BSSY.RECONVERGENT B0, `(.L_x_23) ;  /* 0x0000003000007945 */ /* 0x000fe80003800200 */
[----:B------:R-:W-:Y:S05]  /*1790*/  @P4 BRA `(.L_x_24) ;  /* 0x0000000000044947 */ /* 0x000fea0003800000 */
[----:B------:R-:W-:Y:S05]  /*17a0*/  BPT.TRAP 0x1 ;  /* 0x000000040000795c */ /* 0x000fea0000300000 */
.L_x_24:
[----:B------:R-:W-:Y:S05]  /*17b0*/  BSYNC.RECONVERGENT B0 ;  /* 0x0000000000007941 */ /* 0x000fea0003800200 */
.L_x_23:
[----:B------:R-:W-:Y:S02]  /*17c0*/  UIADD3 UR6, UPT, UPT, UR42, 0x1, URZ ;  /* 0x000000012a067890 */ /* 0x000fe4000fffe0ff */
[----:B------:R-:W-:Y:S02]  /*17d0*/  UIADD3 UR40, UP1, UPT, UR22, 0x80, URZ ;  /* 0x0000008016287890 */ /* 0x000fe4000ff3e0ff */
[----:B------:R-:W-:Y:S02]  /*17e0*/  UISETP.NE.AND UP0, UPT, UR6, 0x3, UPT ;  /* 0x000000030600788c */ /* 0x000fe4000bf05270 */
[----:B------:R-:W-:Y:S02]  /*17f0*/  USHF.L.U32 UR34, UR21, 0x6, URZ ;  /* 0x0000000615227899 */ /* 0x000fe400080006ff */
[----:B------:R-:W-:Y:S02]  /*1800*/  USEL UR9, URZ, 0x1, UP0 ;  /* 0x00000001ff097887 */ /* 0x000fe40008000000 */
[----:B------:R-:W-:-:S02]  /*1810*/  USEL UR6, UR6, URZ, UP0 ;  /* 0x000000ff06067287 */ /* 0x000fc40008000000 */
[----:B------:R-:W-:Y:S02]  /*1820*/  UIADD3 UR38, UP0, UPT, UR22, 0x180, URZ ;  /* 0x0000018016267890 */ /* 0x000fe4000ff1e0ff */
[----:B------:R-:W-:Y:S01]  /*1830*/  ULEA UR8, UR6, UR4, 0x3 ;  /* 0x0000000406087291 */ /* 0x000fe2000f8e18ff */
[----:B------:R-:W-:Y:S01]  /*1840*/  LOP3.LUT R15, R15, UR9, RZ, 0x3c, !PT ;  /* 0x000000090f0f7c12 */ /* 0x000fe2000f8e3cff */
[----:B------:R-:W-:Y:S02]  /*1850*/  UIADD3.X UR41, UPT, UPT, URZ, UR23, URZ, UP1, !UPT ;  /* 0x00000017ff297290 */ /* 0x000fe40008ffe4ff */
[----:B------:R-:W-:Y:S01]  /*1860*/  UIADD3 UR26, UPT, UPT, UR34, 0x20, URZ ;  /* 0x00000020221a7890 */ /* 0x000fe2000fffe0ff */
[----:B-1----:R-:W-:Y:S01]  /*1870*/  SHF.L.U32 R2, R15, 0x1f, RZ ;  /* 0x0000001f0f027819 */ /* 0x002fe200000006ff */
[----:B------:R-:W-:Y:S01]  /*1880*/  UIADD3.X UR39, UPT, UPT, URZ, UR23, URZ, UP0, !UPT ;  /* 0x00000017ff277290 */ /* 0x000fe200087fe4ff */
[----:B------:R-:W-:Y:S02]  /*1890*/  UMOV UR30, 0x0 ;  /* 0x00000000001e7882 */ /* 0x000fe40000000000 */
[----:B------:R1:W1:Y:S01]  /*18a0*/  SYNCS.PHASECHK.TRANS64.TRYWAIT P0, [UR8+0x18], R2 ;  /* 0x00001802ff0075a7 */ /* 0x0002620008001108 */
[----:B------:R-:W-:Y:S01]  /*18b0*/  ULEA UR8, UR42, UR4, 0xf ;  /* 0x000000042a087291 */ /* 0x000fe2000f8e78ff */
[----:B------:R-:W-:Y:S01]  /*18c0*/  UMOV UR31, 0x10000000 ;  /* 0x10000000001f7882 */ /* 0x000fe20000000000 */
[----:B------:R-:W-:-:S02]  /*18d0*/  UMOV UR25, UR33 ;  /* 0x0000002100197c82 */ /* 0x000fc40008000000 */
[----:B------:R-:W-:Y:S02]  /*18e0*/  UIADD3 UR32, UPT, UPT, UR8, 0x8400, URZ ;  /* 0x0000840008207890 */ /* 0x000fe4000fffe0ff */
[----:B------:R-:W-:Y:S02]  /*18f0*/  UIADD3 UR24, UPT, UPT, UR8, 0xc400, URZ ;  /* 0x0000c40008187890 */ /* 0x000fe4000fffe0ff */
[----:B------:R-:W-:Y:S02]  /*1900*/  UIADD3 UR16, UPT, UPT, UR8, 0x20400, URZ ;  /* 0x0002040008107890 */ /* 0x000fe4000fffe0ff */
[----:B------:R-:W-:Y:S01]  /*1910*/  UIADD3 UR8, UPT, UPT, UR8, 0x24400, URZ ;  /* 0x0002440008087890 */ /* 0x000fe2000fffe0ff */
[----:B------:R-:W-:Y:S01]  /*1920*/  UMOV UR27, UR35 ;  /* 0x00000023001b7c82 */ /* 0x000fe20008000000 */
[----:B------:R-:W-:Y:S01]  /*1930*/  UMOV UR28, UR36 ;  /* 0x00000024001c7c82 */ /* 0x000fe20008000000 */
[----:B------:R-:W-:Y:S01]  /*1940*/  UMOV UR17, UR33 ;  /* 0x0000002100117c82 */ /* 0x000fe20008000000 */
[----:B------:R-:W-:Y:S01]  /*1950*/  UMOV UR20, UR36 ;  /* 0x0000002400147c82 */ /* 0x000fe20008000000 */
[----:B------:R-:W-:Y:S01]  /*1960*/  UMOV UR18, UR34 ;  /* 0x0000002200127c82 */ /* 0x000fe20008000000 */
[----:B------:R1:W-:Y:S01]  /*1970*/  UTMALDG.3D [UR32], [UR40], desc[UR30] ;  /* 0x00001e20280075b4 */ /* 0x0003e20008011000 */
[----:B------:R-:W-:Y:S01]  /*1980*/  UMOV UR11, UR19 ;  /* 0x00000013000b7c82 */ /* 0x000fe20008000000 */
[----:B------:R-:W-:Y:S01]  /*1990*/  UMOV UR12, UR36 ;  /* 0x00000024000c7c82 */ /* 0x000fe20008000000 */
[----:B------:R-:W-:Y:S01]  /*19a0*/  UMOV UR9, UR33 ;  /* 0x0000002100097c82 */ /* 0x000fe20008000000 */
[----:B------:R-:W-:Y:S01]  /*19b0*/  UMOV UR10, UR26 ;  /* 0x0000001a000a7c82 */ /* 0x000fe20008000000 */
[----:B------:R-:W-:Y:S01]  /*19c0*/  UIADD3 UR21, UPT, UPT, UR21, 0x1, URZ ;  /* 0x0000000115157890 */ /* 0x000fe2000fffe0ff */
[----:B------:R-:W-:Y:S01]  /*19d0*/  UMOV UR29, UR5 ;  /* 0x00000005001d7c82 */ /* 0x000fe20008000000 */
[----:B------:R1:W-:Y:S02]  /*19e0*/  UTMALDG.3D [UR24], [UR40], desc[UR30] ;  /* 0x00001e18280075b4 */ /* 0x0003e40008011000 */
[----:B------:R-:W-:Y:S01]  /*19f0*/  UISETP.NE.AND UP0, UPT, UR21, UR5, UPT ;  /* 0x000000051500728c */ /* 0x000fe2000bf05270 */
[----:B------:R-:W-:Y:S01]  /*1a00*/  UMOV UR42, UR6 ;  /* 0x00000006002a7c82 */ /* 0x000fe20008000000 */
[----:B------:R1:W-:Y:S01]  /*1a10*/  UTMALDG.3D [UR16], [UR38], desc[UR30] ;  /* 0x00001e10260075b4 */ /* 0x0003e20008011000 */
[----:B------:R1:W-:Y:S06]  /*1a20*/  UTMALDG.3D [UR8], [UR38], desc[UR30] ;  /* 0x00001e08260075b4 */ /* 0x0003ec0008011000 */
[----:B------:R-:W-:Y:S05]  /*1a30*/  BRA.U UP0, `(.L_x_25) ;  /* 0xfffffffd00347547 */ /* 0x000fea000b83ffff */
.L_x_20:
[----:B-1----:R-:W-:Y:S01]  /*1a40*/  ULEA UR8, UR6, UR4, 0x3 ;  /* 0x0000000406087291 */ /* 0x002fe2000f8e18ff */
[----:B------:R-:W-:Y:S01]  /*1a50*/  SHF.L.U32 R2, R15, 0x1f, RZ ;  /* 0x0000001f0f027819 */ /* 0x000fe200000006ff */
[----:B------:R-:W-:Y:S01]  /*1a60*/  @!P1 SYNCS.ARRIVE.TRANS64.A1T0 RZ, [UR4+0x78], RZ ;  /* 0x000078ffffff99a7 */ /* 0x000fe20008100004 */
[----:B------:R-:W-:-:S06]  /*1a70*/  UISETP.GT.AND UP0, UPT, UR15, UR14, UPT ;  /* 0x0000000e0f00728c */ /* 0x000fcc000bf04270 */
[----:B--2---:R1:W2:Y:S03]  /*1a80*/  SYNCS.PHASECHK.TRANS64.TRYWAIT P0, [UR8+0x18], R2 ;  /* 0x00001802ff0075a7 */ /* 0x0042a60008001108 */
[----:B------:R-:W-:Y:S05]  /*1a90*/  BRA.U !UP0, `(.L_x_26) ;  /* 0x0000000108d07547 */ /* 0x000fea000b800000 */
[----:B------:R-:W-:Y:S01]  /*1aa0*/  UIADD3 UR21, UPT, UPT, UR7, UR29, URZ ;  /* 0x0000001d07157290 */ /* 0x000fe2000fffe0ff */
[----:B------:R-:W-:-:S11]  /*1ab0*/  UMOV UR42, UR6 ;  /* 0x00000006002a7c82 */ /* 0x000fd60008000000 */
.L_x_31:
[----:B-1----:R-:W-:Y:S01]  /*1ac0*/  ULEA UR33, UR42, UR4, 0x3 ;  /* 0x000000042a217291 */ /* 0x002fe2000f8e18ff */
[----:B--2---:R-:W-:Y:S01]  /*1ad0*/  @!P5 MOV R3, 0x10000 ;  /* 0x000100000003d802 */ /* 0x004fe20000000f00 */
[----:B--2---:R-:W-:Y:S10]  /*1ae0*/  @P0 BRA `(.L_x_27) ;  /* 0x00000000000c0947 */ /* 0x004ff40003800000 */
[----:B------:R-:W-:-:S04]  /*1af0*/  SHF.L.U32 R5, R15, 0x1f, RZ ;  /* 0x0000001f0f057819 */ /* 0x000fc800000006ff */
[----:B------:R-:W2:Y:S02]  /*1b00*/  SYNCS.PHASECHK.TRANS64.TRYWAIT P0, [UR33+0x18], R5 ;  /* 0x00001805ff0075a7 */ /* 0x000ea40008001121 */
[----:B--2---:R-:W-:Y:S05]  /*1b10*/  @!P0 BRA `(.L_x_28) ;  /* 0x0000009400548947 */ /* 0x004fea0003800000 */
.L_x_27:
[----:B------:R2:W-:Y:S01]  /*1b20*/  @!P5 SYNCS.ARRIVE.TRANS64 RZ, [UR33], R3 ;  /* 0x00000003ffffd9a7 */ /* 0x0005e20008000021 */
[----:B------:R-:W-:Y:S04]  /*1b30*/  BSSY.RECONVERGENT B0, `(.L_x_29) ;  /* 0x0000003000007945 */ /* 0x000fe80003800200 */
[----:B------:R-:W-:Y:S05]  /*1b40*/  @P4 BRA `(.L_x_30) ;  /* 0x0000000000044947 */ /* 0x000fea0003800000 */
[----:B------:R-:W-:Y:S05]  /*1b50*/  BPT.TRAP 0x1 ;  /* 0x000000040000795c */ /* 0x000fea0000300000 */
.L_x_30:
[----:B------:R-:W-:Y:S05]  /*1b60*/  BSYNC.RECONVERGENT B0 ;  /* 0x0000000000007941 */ /* 0x000fea0003800200 */
.L_x_29:
        /* <DEDUP_REMOVED lines=31> */
[----:B------:R-:W-:Y:S01]  /*1d60*/  UMOV UR10, UR26 ;  /* 0x0000001a000a7c82 */ /* 0x000fe20008000000 */
[----:B------:R-:W-:Y:S01]  /*1d70*/  UIADD3 UR29, UPT, UPT, UR29, 0x1, URZ ;  /* 0x000000011d1d7890 */ /* 0x000fe2000fffe0ff */
[----:B------:R1:W-:Y:S01]  /*1d80*/  UTMALDG.3D [UR24], [UR40], desc[UR30] ;  /* 0x00001e18280075b4 */ /* 0x0003e20008011000 */
[----:B------:R-:W-:-:S02]  /*1d90*/  UMOV UR42, UR6 ;  /* 0x00000006002a7c82 */ /* 0x000fc40008000000 */
[----:B------:R-:W-:Y:S01]  /*1da0*/  UISETP.NE.AND UP0, UPT, UR29, UR21, UPT ;  /* 0x000000151d00728c */ /* 0x000fe2000bf05270 */
[----:B------:R1:W-:Y:S01]  /*1db0*/  UTMALDG.3D [UR16], [UR38], desc[UR30] ;  /* 0x00001e10260075b4 */ /* 0x0003e20008011000 */
[----:B------:R1:W-:Y:S07]  /*1dc0*/  UTMALDG.3D [UR8], [UR38], desc[UR30] ;  /* 0x00001e08260075b4 */ /* 0x0003ee0008011000 */
[----:B------:R-:W-:Y:S05]  /*1dd0*/  BRA.U UP0, `(.L_x_31) ;  /* 0xfffffffd00387547 */ /* 0x000fea000b83ffff */
.L_x_26:
[----:B-1----:R-:W-:Y:S01]  /*1de0*/  LEA R2, R14, UR4, 0x3 ;  /* 0x000000040e027c11 */ /* 0x002fe2000f8e18ff */
[----:B------:R-:W-:Y:S01]  /*1df0*/  NOP ;  /* 0x0000000000007918 */ /* 0x000fe20000000000 */
[----:B--2---:R-:W-:Y:S02]  /*1e00*/  SHF.L.U32 R3, R12, 0x1f, RZ ;  /* 0x0000001f0c037819 */ /* 0x004fe400000006ff */
[----:B------:R-:W-:Y:S02]  /*1e10*/  LEA R4, R14, UR4, 0x4 ;  /* 0x000000040e047c11 */ /* 0x000fe4000f8e20ff */
[----:B------:R-:W1:Y:S02]  /*1e20*/  SYNCS.PHASECHK.TRANS64.TRYWAIT P0, [R2+URZ+0x80], R3 ;  /* 0x00008003020075a7 */ /* 0x000e6400080011ff */
[----:B-1----:R-:W-:Y:S05]  /*1e30*/  @!P0 BRA `(.L_x_32) ;  /* 0x0000009000a48947 */ /* 0x002fea0003800000 */
.L_x_169:
[----:B------:R-:W2:Y:S01]  /*1e40*/  LDS.128 R4, [R4+0x110] ;  /* 0x0001100004047984 */ /* 0x000ea20000000c00 */
[----:B---3--:R-:W-:Y:S01]  /*1e50*/  ISETP.GE.AND P0, PT, R26, 0x1, PT ;  /* 0x000000011a00780c */ /* 0x008fe20003f06270 */
[----:B-1----:R-:W-:Y:S01]  /*1e60*/  VIADD R2, R2, 0x90 ;  /* 0x0000009002027836 */ /* 0x002fe20000000000 */
[----:B------:R-:W-:Y:S01]  /*1e70*/  @!PT LDS RZ, [RZ] ;  /* 0x00000000fffff984 */ /* 0x000fe20000000800 */
[----:B------:R-:W-:Y:S01]  /*1e80*/  @!PT LDS RZ, [RZ] ;  /* 0x00000000fffff984 */ /* 0x000fe20000000800 */
[----:B------:R-:W-:Y:S01]  /*1e90*/  @!PT LDS RZ, [RZ] ;  /* 0x00000000fffff984 */ /* 0x000fe20000000800 */
[----:B------:R-:W-:Y:S01]  /*1ea0*/  @!PT LDS RZ, [RZ] ;  /* 0x00000000fffff984 */ /* 0x000fe20000000800 */
[----:B------:R1:W-:Y:S06]  /*1eb0*/  MEMBAR.ALL.CTA ;  /* 0x0000000000007992 */ /* 0x0003ec0000008000 */
[----:B-1----:R-:W1:Y:S01]  /*1ec0*/  FENCE.VIEW.ASYNC.S ;  /* 0x00000000000073c6 */ /* 0x002e620000000000 */
[----:B------:R-:W-:-:S04]  /*1ed0*/  PRMT R2, RZ, 0x654, R2 ;  /* 0x00000654ff027816 */ /* 0x000fc80000000002 */
[----:B-1----:R1:W-:Y:S01]  /*1ee0*/  SYNCS.ARRIVE.TRANS64.RED.A1T0 RZ, [R2+URZ], RZ ;  /* 0x000000ff02ff79a7 */ /* 0x0023e200081004ff */
[----:B--2---:R-:W-:-:S13]  /*1ef0*/  LOP3.LUT P2, RZ, R6, 0x1, RZ, 0xc0, !PT ;  /* 0x0000000106ff7812 */ /* 0x004fda000784c0ff */
[----:B------:R-:W-:Y:S01]  /*1f00*/  @P2 SHF.R.U32.HI R3, RZ, 0x10, R5 ;  /* 0x00000010ff032819 */ /* 0x000fe20000011605 */
[----:B------:R-:W-:Y:S01]  /*1f10*/  VOTEU.ANY UP0, P2 ;  /* 0x0000000000ff7886 */ /* 0x000fe20001000100 */
[----:B------:R-:W-:Y:S02]  /*1f20*/  @P2 MOV R13, R4 ;  /* 0x00000004000d2202 */ /* 0x000fe40000000f00 */
[----:B------:R-:W-:Y:S02]  /*1f30*/  @P2 R2UR.BROADCAST UR8, R3 ;  /* 0x00000000030822ca */ /* 0x000fe400008e0000 */
[----:B------:R-:W-:-:S11]  /*1f40*/  @P2 LOP3.LUT R11, R5, 0xffff, RZ, 0xc0, !PT ;  /* 0x0000ffff050b2812 */ /* 0x000fd600078ec0ff */
[----:B------:R-:W-:Y:S01]  /*1f50*/  @UP0 UMOV UR36, UR8 ;  /* 0x0000000800240c82 */ /* 0x000fe20008000000 */
[----:B-1----:R-:W-:Y:S05]  /*1f60*/  @!P0 BRA `(.L_x_33) ;  /* 0x0000000000b88947 */ /* 0x002fea0003800000 */
[----:B------:R-:W4:Y:S01]  /*1f70*/  LDC.64 R4, c[0x0][0xb18] ;  /* 0x0002c600ff047b82 */ /* 0x000f220000000a00 */
[----:B------:R-:W-:-:S07]  /*1f80*/  ISETP.NE.AND P3, PT, R26, 0x1, PT ;  /* 0x000000011a00780c */ /* 0x000fce0003f65270 */
[----:B------:R-:W1:Y:S08]  /*1f90*/  LDC.64 R6, c[0x0][0xb10] ;  /* 0x0002c400ff067b82 */ /* 0x000e700000000a00 */
[----:B------:R-:W2:Y:S08]  /*1fa0*/  LDC R16, c[0x0][0xb20] ;  /* 0x0002c800ff107b82 */ /* 0x000eb00000000800 */
[----:B------:R-:W3:Y:S01]  /*1fb0*/  LDC R18, c[0x0][0xb0c] ;  /* 0x0002c300ff127b82 */ /* 0x000ee20000000800 */
[----:B----4-:R-:W-:Y:S01]  /*1fc0*/  IMAD.HI.U32 R17, R0, R5, RZ ;  /* 0x0000000500117227 */ /* 0x010fe200078e00ff */
[----:B------:R-:W-:-:S03]  /*1fd0*/  ISETP.NE.AND P0, PT, R4, 0x1, PT ;  /* 0x000000010400780c */ /* 0x000fc60003f05270 */
[----:B------:R-:W-:-:S03]  /*1fe0*/  IMAD.HI.U32 R5, R11, R5, RZ ;  /* 0x000000050b057227 */ /* 0x000fc600078e00ff */
[----:B------:R-:W4:Y:S01]  /*1ff0*/  LDC.64 R2, c[0x0][0xb28] ;  /* 0x0002ca00ff027b82 */ /* 0x000f220000000a00 */
[----:B-1----:R-:W-:-:S04]  /*2000*/  IMAD.HI.U32 R20, R9, R6, RZ ;  /* 0x0000000609147227 */ /* 0x002fc800078e00ff */
[----:B------:R-:W-:Y:S01]  /*2010*/  IMAD.HI.U32 R22, R13, R6, RZ ;  /* 0x000000060d167227 */ /* 0x000fe200078e00ff */
[----:B------:R-:W-:Y:S02]  /*2020*/  SHF.R.U32.HI R20, RZ, R7, R20 ;  /* 0x00000007ff147219 */ /* 0x000fe40000011614 */
[-C--:B--2---:R-:W-:Y:S02]  /*2030*/  SHF.R.U32.HI R17, RZ, R16.reuse, R17 ;  /* 0x00000010ff117219 */ /* 0x084fe40000011611 */
[----:B------:R-:W-:Y:S02]  /*2040*/  SHF.R.U32.HI R16, RZ, R16, R5 ;  /* 0x00000010ff107219 */ /* 0x000fe40000011605 */
[----:B------:R-:W-:Y:S02]  /*2050*/  SEL R17, R0, R17, !P0 ;  /* 0x0000001100117207 */ /* 0x000fe40004000000 */
[----:B------:R-:W-:Y:S02]  /*2060*/  SHF.R.U32.HI R22, RZ, R7, R22 ;  /* 0x00000007ff167219 */ /* 0x000fe40000011616 */
[----:B---3--:R-:W-:-:S02]  /*2070*/  ISETP.NE.AND P1, PT, R18, 0x1, PT ;  /* 0x000000011200780c */ /* 0x008fc40003f25270 */
[----:B------:R-:W-:Y:S02]  /*2080*/  SEL R5, R11, R16, !P0 ;  /* 0x000000100b057207 */ /* 0x000fe40004000000 */
[----:B------:R-:W-:Y:S02]  /*2090*/  SEL R19, R9, R20, !P1 ;  /* 0x0000001409137207 */ /* 0x000fe40004800000 */
[----:B------:R-:W-:Y:S01]  /*20a0*/  SEL R7, R13, R22, !P1 ;  /* 0x000000160d077207 */ /* 0x000fe20004800000 */
[----:B----4-:R-:W-:-:S04]  /*20b0*/  IMAD.HI.U32 R20, R17, R2, RZ ;  /* 0x0000000211147227 */ /* 0x010fc800078e00ff */
[----:B------:R-:W-:Y:S01]  /*20c0*/  IMAD.HI.U32 R6, R19, R2, RZ ;  /* 0x0000000213067227 */ /* 0x000fe200078e00ff */
[----:B------:R-:W-:-:S04]  /*20d0*/  @P3 SHF.R.U32.HI R17, RZ, R3, R20 ;  /* 0x00000003ff113219 */ /* 0x000fc80000011614 */
        /* <DEDUP_REMOVED lines=8> */
[----:B------:R-:W-:-:S04]  /*2160*/  @!P0 IMAD.HI.U32 R16, R7, R2, RZ ;  /* 0x0000000207108227 */ /* 0x000fc800078e00ff */
[----:B------:R-:W-:Y:S01]  /*2170*/  IMAD.MOV R2, RZ, RZ, -R6 ;  /* 0x000000ffff027224 */ /* 0x000fe200078e0a06 */
[----:B------:R-:W-:-:S03]  /*2180*/  @!P0 SHF.R.U32.HI R16, RZ, R3, R16 ;  /* 0x00000003ff108219 */ /* 0x000fc60000011610 */
[----:B------:R-:W-:Y:S01]  /*2190*/  IMAD R2, R26, R2, R5 ;  /* 0x000000021a027224 */ /* 0x000fe200078e0205 */
[----:B------:R-:W-:Y:S02]  /*21a0*/  @!P0 SEL R3, R7, R16, !P3 ;  /* 0x0000001007038207 */ /* 0x000fe40005800000 */
[----:B------:R-:W-:-:S03]  /*21b0*/  IADD3 R16, PT, PT, -R5, RZ, RZ ;  /* 0x000000ff05107210 */ /* 0x000fc60007ffe1ff */
[--C-:B------:R-:W-:Y:S02]  /*21c0*/  @!P0 IMAD.IADD R6, R6, 0x1, -R3.reuse ;  /* 0x0000000106068824 */ /* 0x100fe400078e0a03 */
[----:B------:R-:W-:Y:S01]  /*21d0*/  @!P0 IMAD R3, R2, R19, R3 ;  /* 0x0000001302038224 */ /* 0x000fe200078e0203 */
[----:B------:R-:W-:Y:S01]  /*21e0*/  IADD3 R2, PT, PT, -R7, RZ, RZ ;  /* 0x000000ff07027210 */ /* 0x000fe20007ffe1ff */
[----:B------:R-:W-:Y:S02]  /*21f0*/  @!P0 IMAD R5, R26, R6, R7 ;  /* 0x000000061a058224 */ /* 0x000fe400078e0207 */
[----:B------:R-:W-:Y:S02]  /*2200*/  IMAD R11, R4, R16, R11 ;  /* 0x00000010040b7224 */ /* 0x000fe400078e020b */
[----:B------:R-:W-:Y:S02]  /*2210*/  @!P0 IMAD.MOV.U32 R7, RZ, RZ, R3 ;  /* 0x000000ffff078224 */ /* 0x000fe400078e0003 */
[----:B------:R-:W-:-:S02]  /*2220*/  IMAD R2, R18, R2, R13 ;  /* 0x0000000212027224 */ /* 0x000fc400078e020d */
[----:B------:R-:W-:Y:S02]  /*2230*/  IMAD R11, R5, R4, R11 ;  /* 0x00000004050b7224 */ /* 0x000fe400078e020b */
[----:B------:R-:W-:Y:S02]  /*2240*/  IMAD R13, R7, R18, R2 ;  /* 0x00000012070d7224 */ /* 0x000fe400078e0202 */
.L_x_33:
[----:B------:R-:W1:Y:S02]  /*2250*/  LDCU UR8, c[0x0][0xb30] ;  /* 0x00016600ff0877ac */ /* 0x000e640008000800 */
[----:B-1----:R-:W-:-:S09]  /*2260*/  UISETP.NE.AND UP0, UPT, UR8, 0x1, UPT ;  /* 0x000000010800788c */ /* 0x002fd2000bf05270 */
[----:B------:R-:W-:Y:S05]  /*2270*/  BRA.U UP0, `(.L_x_34) ;  /* 0x0000000100407547 */ /* 0x000fea000b800000 */
[----:B------:R-:W1:Y:S08]  /*2280*/  LDC.64 R4, c[0x0][0xb10] ;  /* 0x0002c400ff047b82 */ /* 0x000e700000000a00 */
[----:B------:R-:W2:Y:S08]  /*2290*/  LDC.64 R2, c[0x0][0xb18] ;  /* 0x0002c600ff027b82 */ /* 0x000eb00000000a00 */
[----:B------:R-:W3:Y:S08]  /*22a0*/  LDC R6, c[0x0][0xb20] ;  /* 0x0002c800ff067b82 */ /* 0x000ef00000000800 */
[----:B------:R-:W4:Y:S01]  /*22b0*/  LDC R16, c[0x0][0xb0c] ;  /* 0x0002c300ff107b82 */ /* 0x000f220000000800 */
[----:B-1----:R-:W-:-:S05]  /*22c0*/  IMAD.HI.U32 R4, R13, R4, RZ ;  /* 0x000000040d047227 */ /* 0x002fca00078e00ff */
[----:B------:R-:W-:Y:S01]  /*22d0*/  SHF.R.U32.HI R4, RZ, R5, R4 ;  /* 0x00000005ff047219 */ /* 0x000fe20000011604 */
[----:B--2---:R-:W-:Y:S01]  /*22e0*/  IMAD.HI.U32 R3, R11, R3, RZ ;  /* 0x000000030b037227 */ /* 0x004fe200078e00ff */
[----:B------:R-:W-:-:S04]  /*22f0*/  ISETP.NE.AND P0, PT, R2, 0x1, PT ;  /* 0x000000010200780c */ /* 0x000fc80003f05270 */
[----:B---3--:R-:W-:-:S04]  /*2300*/  SHF.R.U32.HI R6, RZ, R6, R3 ;  /* 0x00000006ff067219 */ /* 0x008fc80000011603 */
[----:B------:R-:W-:Y:S02]  /*2310*/  SEL R3, R11, R6, !P0 ;  /* 0x000000060b037207 */ /* 0x000fe40004000000 */
[----:B----4-:R-:W-:-:S04]  /*2320*/  ISETP.NE.AND P1, PT, R16, 0x1, PT ;  /* 0x000000011000780c */ /* 0x010fc80003f25270 */
[----:B------:R-:W-:-:S05]  /*2330*/  SEL R4, R13, R4, !P1 ;  /* 0x000000040d047207 */ /* 0x000fca0004800000 */
[----:B------:R-:W-:Y:S02]  /*2340*/  IMAD.IADD R5, R3, 0x1, -R4 ;  /* 0x0000000103057824 */ /* 0x000fe400078e0a04 */
[----:B------:R-:W-:Y:S02]  /*2350*/  IMAD.IADD R3, R4, 0x1, -R3 ;  /* 0x0000000104037824 */ /* 0x000fe400078e0a03 */
[----:B------:R-:W-:Y:S02]  /*2360*/  IMAD R13, R5, R16, R13 ;  /* 0x00000010050d7224 */ /* 0x000fe400078e020d */
[----:B------:R-:W-:-:S07]  /*2370*/  IMAD R11, R3, R2, R11 ;  /* 0x00000002030b7224 */ /* 0x000fce00078e020b */
.L_x_34:
[----:B------:R-:W-:Y:S01]  /*2380*/  VIADD R14, R14, 0x1 ;  /* 0x000000010e0e7836 */ /* 0x000fe20000000000 */
[----:B------:R-:W-:Y:S01]  /*2390*/  PLOP3.LUT P1, PT, PT, PT, PT, 0x80, 0x8 ;  /* 0x000000000008781c */ /* 0x000fe20003f2f070 */
[----:B------:R-:W-:Y:S02]  /*23a0*/  IMAD.IADD R21, R13, 0x1, R68 ;  /* 0x000000010d157824 */ /* 0x000fe400078e0244 */
[----:B------:R-:W-:Y:S01]  /*23b0*/  IMAD.IADD R20, R11, 0x1, R66 ;  /* 0x000000010b147824 */ /* 0x000fe200078e0242 */
[----:B------:R-:W-:-:S04]  /*23c0*/  ISETP.NE.AND P0, PT, R14, 0x2, PT ;  /* 0x000000020e00780c */ /* 0x000fc80003f05270 */
[----:B------:R-:W-:Y:S02]  /*23d0*/  SEL R3, RZ, 0x1, P0 ;  /* 0x00000001ff037807 */ /* 0x000fe40000000000 */
[----:B------:R-:W-:Y:S02]  /*23e0*/  SEL R14, R14, RZ, P0 ;  /* 0x000000ff0e0e7207 */ /* 0x000fe40000000000 */
[----:B------:R-:W-:Y:S01]  /*23f0*/  LOP3.LUT R12, R12, R3, RZ, 0x3c, !PT ;  /* 0x000000030c0c7212 */ /* 0x000fe200078e3cff */
[----:B------:R-:W-:Y:S06]  /*2400*/  @P2 BRA `(.L_x_35) ;  /* 0xfffffff000482947 */ /* 0x000fec000383ffff */
[----:B------:R-:W-:Y:S01]  /*2410*/  UIADD3 UR4, UPT, UPT, UR4, 0x18, URZ ;  /* 0x0000001804047890 */ /* 0x000fe2000fffe0ff */
[----:B------:R-:W-:-:S03]  /*2420*/  SHF.L.U32 R3, R15, 0x1f, RZ ;  /* 0x0000001f0f037819 */ /* 0x000fc600000006ff */
[----:B------:R-:W-:-:S09]  /*2430*/  ULEA UR5, UR6, UR4, 0x3 ;  /* 0x0000000406057291 */ /* 0x000fd2000f8e18ff */
[----:B------:R-:W1:Y:S02]  /*2440*/  SYNCS.PHASECHK.TRANS64.TRYWAIT P0, [UR5], R3 ;  /* 0x00000003ff0075a7 */ /* 0x000e640008001105 */
[----:B-1----:R-:W-:Y:S05]  /*2450*/  @!P0 BRA `(.L_x_36) ;  /* 0x0000008c00308947 */ /* 0x002fea0003800000 */
.L_x_171:
[----:B------:R-:W-:-:S04]  /*2460*/  UIADD3 UR6, UPT, UPT, UR6, 0x1, URZ ;  /* 0x0000000106067890 */ /* 0x000fc8000fffe0ff */
[----:B------:R-:W-:-:S04]  /*2470*/  UISETP.NE.AND UP0, UPT, UR6, 0x3, UPT ;  /* 0x000000030600788c */ /* 0x000fc8000bf05270 */
[----:B------:R-:W-:Y:S02]  /*2480*/  USEL UR7, URZ, 0x1, UP0 ;  /* 0x00000001ff077887 */ /* 0x000fe40008000000 */
[----:B------:R-:W-:-:S04]  /*2490*/  USEL UR6, UR6, URZ, UP0 ;  /* 0x000000ff06067287 */ /* 0x000fc80008000000 */
[----:B------:R-:W-:Y:S01]  /*24a0*/  ULEA UR5, UR6, UR4, 0x3 ;  /* 0x0000000406057291 */ /* 0x000fe2000f8e18ff */
[----:B------:R-:W-:-:S04]  /*24b0*/  LOP3.LUT R15, R15, UR7, RZ, 0x3c, !PT ;  /* 0x000000070f0f7c12 */ /* 0x000fc8000f8e3cff */
[----:B-1----:R-:W-:-:S04]  /*24c0*/  SHF.L.U32 R3, R15, 0x1f, RZ ;  /* 0x0000001f0f037819 */ /* 0x002fc800000006ff */
[----:B------:R-:W1:Y:S02]  /*24d0*/  SYNCS.PHASECHK.TRANS64.TRYWAIT P0, [UR5], R3 ;  /* 0x00000003ff0075a7 */ /* 0x000e640008001105 */
[----:B-1----:R-:W-:Y:S05]  /*24e0*/  @!P0 BRA `(.L_x_37) ;  /* 0x0000008c00248947 */ /* 0x002fea0003800000 */
.L_x_173:
[----:B------:R-:W-:-:S04]  /*24f0*/  UIADD3 UR6, UPT, UPT, UR6, 0x1, URZ ;  /* 0x0000000106067890 */ /* 0x000fc8000fffe0ff */
[----:B------:R-:W-:-:S04]  /*2500*/  UISETP.NE.AND UP0, UPT, UR6, 0x3, UPT ;  /* 0x000000030600788c */ /* 0x000fc8000bf05270 */
[----:B------:R-:W-:Y:S02]  /*2510*/  USEL UR5, URZ, 0x1, UP0 ;  /* 0x00000001ff057887 */ /* 0x000fe40008000000 */
[----:B------:R-:W-:-:S04]  /*2520*/  USEL UR6, UR6, URZ, UP0 ;  /* 0x000000ff06067287 */ /* 0x000fc80008000000 */
[----:B------:R-:W-:Y:S01]  /*2530*/  ULEA UR6, UR6, UR4, 0x3 ;  /* 0x0000000406067291 */ /* 0x000fe2000f8e18ff */
[----:B-1----:R-:W-:-:S04]  /*2540*/  LOP3.LUT R3, R15, UR5, RZ, 0x3c, !PT ;  /* 0x000000050f037c12 */ /* 0x002fc8000f8e3cff */
[----:B------:R-:W-:Y:S01]  /*2550*/  SHF.L.U32 R3, R3, 0x1f, RZ ;  /* 0x0000001f03037819 */ /* 0x000fe200000006ff */
[----:B----4-:R-:W-:-:S07]  /*2560*/  IMAD.U32 R0, RZ, RZ, UR6 ;  /* 0x00000006ff007e24 */ /* 0x010fce000f8e00ff */
.L_x_38:
[----:B-1----:R1:W2:Y:S02]  /*2570*/  SYNCS.PHASECHK.TRANS64.TRYWAIT P0, [R0+URZ], R3 ;  /* 0x00000003000075a7 */ /* 0x0022a400080011ff */
[----:B--2---:R-:W-:Y:S05]  /*2580*/  @!P0 NANOSLEEP.SYNCS 0x989680 ;  /* 0x009896800000895d */ /* 0x004fea0003900000 */
[----:B------:R-:W2:Y:S02]  /*2590*/  @!P0 SYNCS.PHASECHK.TRANS64 P0, [R0+URZ], R3 ;  /* 0x00000003000085a7 */ /* 0x000ea400080010ff */
[----:B--2---:R-:W-:Y:S05]  /*25a0*/  @P0 EXIT ;  /* 0x000000000000094d */ /* 0x004fea0003800000 */
[----:B------:R-:W-:Y:S05]  /*25b0*/  BRA `(.L_x_38) ;  /* 0xfffffffc00ec7947 */ /* 0x000fea000383ffff */
.L_x_17:
[----:B------:R-:W-:-:S04]  /*25c0*/  UISETP.NE.AND UP1, UPT, UR37, URZ, UPT ;  /* 0x000000ff2500728c */ /* 0x000fc8000bf25270 */
[----:B------:R-:W-:-:S09]  /*25d0*/  UISETP.NE.OR UP1, UPT, UR8, 0x1, UP1 ;  /* 0x000000010800788c */ /* 0x000fd20008f25670 */
[----:B------:R-:W-:Y:S05]  /*25e0*/  BRA.U UP1, `(.L_x_39) ;  /* 0x0000000501487547 */ /* 0x000fea000b800000 */
[----:B------:R-:W-:Y:S01]  /*25f0*/  ISETP.NE.AND P2, PT, R2, RZ, PT ;  /* 0x000000ff0200720c */ /* 0x000fe20003f45270 */
[----:B------:R-:W-:Y:S01]  /*2600*/  IMAD.MOV.U32 R12, RZ, RZ, 0x1 ;  /* 0x00000001ff0c7424 */ /* 0x000fe200078e00ff */
[----:B------:R-:W-:Y:S02]  /*2610*/  CS2R R10, SRZ ;  /* 0x00000000000a7805 */ /* 0x000fe4000001ff00 */
[----:B------:R-:W-:Y:S01]  /*2620*/  CS2R R8, SRZ ;  /* 0x0000000000087805 */ /* 0x000fe2000001ff00 */
[----:B------:R-:W-:Y:S01]  /*2630*/  UMOV UR4, 0x400 ;  /* 0x0000040000047882 */ /* 0x000fe20000000000 */
[----:B------:R-:W-:Y:S01]  /*2640*/  UMOV UR6, URZ ;  /* 0x000000ff00067c82 */ /* 0x000fe20008000000 */
[----:B------:R-:W-:-:S12]  /*2650*/  ULEA UR37, UR37, UR4, 0x18 ;  /* 0x0000000425257291 */ /* 0x000fd8000f8ec0ff */
.L_x_43:
[----:B------:R-:W-:Y:S02]  /*2660*/  LEA R0, R8, UR37, 0x3 ;  /* 0x0000002508007c11 */ /* 0x000fe4000f8e18ff */
[----:B------:R-:W-:-:S03]  /*2670*/  SHF.L.U32 R5, R9, 0x1f, RZ ;  /* 0x0000001f09057819 */ /* 0x000fc600000006ff */
[----:B------:R-:W-:Y:S01]  /*2680*/  VIADD R4, R0, 0xf0 ;  /* 0x000000f000047836 */ /* 0x000fe20000000000 */
[----:B------:R-:W1:Y:S02]  /*2690*/  SYNCS.PHASECHK.TRANS64.TRYWAIT P0, [R0+URZ+0xe0], R5 ;  /* 0x0000e005000075a7 */ /* 0x000e6400080011ff */
[----:B-1----:R-:W-:Y:S05]  /*26a0*/  @!P0 BRA `(.L_x_40) ;  /* 0x0000008800cc8947 */ /* 0x002fea0003800000 */
.L_x_174:
[----:B------:R-:W-:Y:S01]  /*26b0*/  ULEA UR5, UR6, UR37, 0x3 ;  /* 0x0000002506057291 */ /* 0x000fe2000f8e18ff */
[----:B------:R-:W-:Y:S02]  /*26c0*/  PRMT R4, RZ, 0x654, R4 ;  /* 0x00000654ff047816 */ /* 0x000fe40000000004 */
[----:B-1----:R-:W-:Y:S01]  /*26d0*/  SHF.L.U32 R5, R12, 0x1f, RZ ;  /* 0x0000001f0c057819 */ /* 0x002fe200000006ff */
[----:B------:R-:W-:Y:S01]  /*26e0*/  UIADD3 UR4, UPT, UPT, UR5, 0x80, URZ ;  /* 0x0000008005047890 */ /* 0x000fe2000fffe0ff */
[----:B------:R1:W-:Y:S05]  /*26f0*/  SYNCS.ARRIVE.TRANS64.RED.A1T0 RZ, [R4+URZ], RZ ;  /* 0x000000ff04ff79a7 */ /* 0x0003ea00081004ff */
[----:B------:R-:W-:Y:S01]  /*2700*/  IMAD.U32 R7, RZ, RZ, UR4 ;  /* 0x00000004ff077e24 */ /* 0x000fe2000f8e00ff */
[----:B------:R-:W2:Y:S04]  /*2710*/  SYNCS.PHASECHK.TRANS64.TRYWAIT P0, [UR5+0x90], R5 ;  /* 0x00009005ff0075a7 */ /* 0x000ea80008001105 */
[----:B------:R-:W-:Y:S01]  /*2720*/  PRMT R6, R2, 0x654, R7 ;  /* 0x0000065402067816 */ /* 0x000fe20000000007 */
[----:B-1----:R-:W-:Y:S01]  /*2730*/  @!P2 IMAD.MOV.U32 R4, RZ, RZ, 0x10 ;  /* 0x00000010ff04a424 */ /* 0x002fe200078e00ff */
[----:B--2---:R-:W-:Y:S06]  /*2740*/  @!P0 BRA `(.L_x_41) ;  /* 0x0000008800b88947 */ /* 0x004fec0003800000 */
.L_x_176:
[----:B------:R-:W-:Y:S01]  /*2750*/  ULEA UR4, UR6, UR37, 0x4 ;  /* 0x0000002506047291 */ /* 0x000fe2000f8e20ff */
[----:B------:R-:W-:Y:S01]  /*2760*/  SEL R3, R6, R3, !P2 ;  /* 0x0000000306037207 */ /* 0x000fe20005000000 */
[----:B------:R-:W-:Y:S01]  /*2770*/  UIADD3 UR5, UPT, UPT, UR5, 0x80, URZ ;  /* 0x0000008005057890 */ /* 0x000fe2000fffe0ff */
[----:B-1----:R-:W-:Y:S01]  /*2780*/  LEA R0, R11, UR37, 0x3 ;  /* 0x000000250b007c11 */ /* 0x002fe2000f8e18ff */
[----:B------:R-:W-:Y:S01]  /*2790*/  UIADD3 UR4, UPT, UPT, UR4, 0x110, URZ ;  /* 0x0000011004047890 */ /* 0x000fe2000fffe0ff */
[----:B------:R-:W-:Y:S01]  /*27a0*/  SHF.L.U32 R5, R10, 0x1f, RZ ;  /* 0x0000001f0a057819 */ /* 0x000fe200000006ff */
[----:B------:R1:W-:Y:S01]  /*27b0*/  @!P2 SYNCS.ARRIVE.TRANS64.RED RZ, [R3+URZ], R4 ;  /* 0x0000000403ffa9a7 */ /* 0x0003e200080004ff */
[----:B------:R-:W-:Y:S01]  /*27c0*/  UIADD3 UR6, UPT, UPT, UR6, 0x1, URZ ;  /* 0x0000000106067890 */ /* 0x000fe2000fffe0ff */
[----:B------:R-:W-:-:S03]  /*27d0*/  VIADD R8, R8, 0x1 ;  /* 0x0000000108087836 */ /* 0x000fc60000000000 */
[----:B------:R-:W-:Y:S02]  /*27e0*/  UISETP.NE.AND UP0, UPT, UR6, 0x2, UPT ;  /* 0x000000020600788c */ /* 0x000fe4000bf05270 */
[----:B------:R-:W-:Y:S06]  /*27f0*/  UGETNEXTWORKID.BROADCAST [UR4], [UR5] ;  /* 0x00000000040073ca */ /* 0x000fec0008000100 */
[----:B------:R-:W-:Y:S01]  /*2800*/  USEL UR4, URZ, 0x1, UP0 ;  /* 0x00000001ff047887 */ /* 0x000fe20008000000 */
[----:B------:R-:W-:Y:S01]  /*2810*/  ISETP.NE.AND P0, PT, R8, 0x2, PT ;  /* 0x000000020800780c */ /* 0x000fe20003f05270 */
[----:B------:R-:W-:Y:S01]  /*2820*/  USEL UR6, UR6, URZ, UP0 ;  /* 0x000000ff06067287 */ /* 0x000fe20008000000 */
[----:B------:R-:W2:Y:S03]  /*2830*/  SYNCS.PHASECHK.TRANS64.TRYWAIT P1, [R0+URZ+0x80], R5 ;  /* 0x00008005000075a7 */ /* 0x000ea600080211ff */
[----:B------:R-:W-:Y:S01]  /*2840*/  LOP3.LUT R12, R12, UR4, RZ, 0x3c, !PT ;  /* 0x000000040c0c7c12 */ /* 0x000fe2000f8e3cff */
[----:B-12---:R-:W-:Y:S07]  /*2850*/  @!P1 BRA `(.L_x_42) ;  /* 0x00000088008c9947 */ /* 0x006fee0003800000 */
.L_x_177:
[C---:B------:R-:W-:Y:S01]  /*2860*/  LEA R4, R11.reuse, UR37, 0x4 ;  /* 0x000000250b047c11 */ /* 0x040fe2000f8e20ff */
[----:B-1----:R-:W-:Y:S01]  /*2870*/  VIADD R0, R0, 0x90 ;  /* 0x0000009000007836 */ /* 0x002fe20000000000 */
[----:B------:R-:W-:Y:S01]  /*2880*/  SEL R8, R8, RZ, P0 ;  /* 0x000000ff08087207 */ /* 0x000fe20000000000 */
[----:B------:R-:W-:-:S03]  /*2890*/  VIADD R11, R11, 0x1 ;  /* 0x000000010b0b7836 */ /* 0x000fc60000000000 */
[----:B------:R-:W1:Y:S01]  /*28a0*/  LDS.128 R4, [R4+0x110] ;  /* 0x0001100004047984 */ /* 0x000e620000000c00 */
[----:B------:R-:W-:Y:S02]  /*28b0*/  PRMT R0, RZ, 0x654, R0 ;  /* 0x00000654ff007816 */ /* 0x000fe40000000000 */
[C---:B------:R-:W-:Y:S01]  /*28c0*/  ISETP.NE.AND P1, PT, R11.reuse, 0x2, PT ;  /* 0x000000020b00780c */ /* 0x040fe20003f25270 */
[----:B------:R-:W-:Y:S01]  /*28d0*/  @!PT LDS RZ, [RZ] ;  /* 0x00000000fffff984 */ /* 0x000fe20000000800 */
[----:B------:R-:W-:Y:S01]  /*28e0*/  @!PT LDS RZ, [RZ] ;  /* 0x00000000fffff984 */ /* 0x000fe20000000800 */
[----:B------:R-:W-:Y:S01]  /*28f0*/  @!PT LDS RZ, [RZ] ;  /* 0x00000000fffff984 */ /* 0x000fe20000000800 */
[----:B------:R-:W-:Y:S01]  /*2900*/  @!PT LDS RZ, [RZ] ;  /* 0x00000000fffff984 */ /* 0x000fe20000000800 */
[----:B------:R2:W-:Y:S06]  /*2910*/  MEMBAR.ALL.CTA ;  /* 0x0000000000007992 */ /* 0x0005ec0000008000 */
[----:B--2---:R-:W2:Y:S01]  /*2920*/  FENCE.VIEW.ASYNC.S ;  /* 0x00000000000073c6 */ /* 0x004ea20000000000 */
[----:B------:R-:W-:Y:S01]  /*2930*/  SEL R11, R11, RZ, P1 ;  /* 0x000000ff0b0b7207 */ /* 0x000fe20000800000 */
[----:B--2---:R2:W-:Y:S01]  /*2940*/  SYNCS.ARRIVE.TRANS64.RED.A1T0 RZ, [R0+URZ], RZ ;  /* 0x000000ff00ff79a7 */ /* 0x0045e200081004ff */
[----:B-1----:R-:W-:-:S02]  /*2950*/  LOP3.LUT P3, RZ, R6, 0x1, RZ, 0xc0, !PT ;  /* 0x0000000106ff7812 */ /* 0x002fc4000786c0ff */
[----:B------:R-:W-:-:S04]  /*2960*/  SEL R5, RZ, 0x1, P1 ;  /* 0x00000001ff057807 */ /* 0x000fc80000800000 */
[----:B------:R-:W-:Y:S02]  /*2970*/  LOP3.LUT R10, R10, R5, RZ, 0x3c, !PT ;  /* 0x000000050a0a7212 */ /* 0x000fe400078e3cff */
[----:B--2---:R-:W-:-:S04]  /*2980*/  SEL R0, RZ, 0x1, P0 ;  /* 0x00000001ff007807 */ /* 0x004fc80000000000 */
[----:B------:R-:W-:Y:S01]  /*2990*/  LOP3.LUT R9, R9, R0, RZ, 0x3c, !PT ;  /* 0x0000000009097212 */ /* 0x000fe200078e3cff */
[----:B------:R-:W-:Y:S06]  /*29a0*/  @P3 BRA `(.L_x_43) ;  /* 0xfffffffc002c3947 */ /* 0x000fec000383ffff */
[----:B------:R-:W-:Y:S01]  /*29b0*/  ULEA UR5, UR6, UR37, 0x3 ;  /* 0x0000002506057291 */ /* 0x000fe2000f8e18ff */
[----:B------:R-:W-:-:S08]  /*29c0*/  SHF.L.U32 R3, R12, 0x1f, RZ ;  /* 0x0000001f0c037819 */ /* 0x000fd000000006ff */
[----:B------:R-:W1:Y:S02]  /*29d0*/  SYNCS.PHASECHK.TRANS64 P0, [UR5+0x90], R3 ;  /* 0x00009003ff0075a7 */ /* 0x000e640008001005 */
[----:B-1----:R-:W-:Y:S05]  /*29e0*/  @P0 BRA `(.L_x_44) ;  /* 0x0000000000080947 */ /* 0x002fea0003800000 */
[----:B------:R-:W1:Y:S02]  /*29f0*/  SYNCS.PHASECHK.TRANS64.TRYWAIT P0, [UR5+0x90], R3 ;  /* 0x00009003ff0075a7 */ /* 0x000e640008001105 */
[----:B-1----:R-:W-:Y:S05]  /*2a00*/  @!P0 BRA `(.L_x_45) ;  /* 0x0000008800348947 */ /* 0x002fea0003800000 */
.L_x_44:
[----:B------:R-:W-:-:S04]  /*2a10*/  UIADD3 UR4, UPT, UPT, UR6, 0x1, URZ ;  /* 0x0000000106047890 */ /* 0x000fc8000fffe0ff */
[----:B------:R-:W-:-:S04]  /*2a20*/  UISETP.NE.AND UP0, UPT, UR4, 0x2, UPT ;  /* 0x000000020400788c */ /* 0x000fc8000bf05270 */
[----:B------:R-:W-:Y:S02]  /*2a30*/  USEL UR7, URZ, 0x1, UP0 ;  /* 0x00000001ff077887 */ /* 0x000fe40008000000 */
[----:B------:R-:W-:-:S04]  /*2a40*/  USEL UR4, UR4, URZ, UP0 ;  /* 0x000000ff04047287 */ /* 0x000fc80008000000 */
[----:B------:R-:W-:Y:S01]  /*2a50*/  ULEA UR4, UR4, UR37, 0x3 ;  /* 0x0000002504047291 */ /* 0x000fe2000f8e18ff */
[----:B-1----:R-:W-:-:S04]  /*2a60*/  LOP3.LUT R3, R12, UR7, RZ, 0x3c, !PT ;  /* 0x000000070c037c12 */ /* 0x002fc8000f8e3cff */
[----:B------:R-:W-:-:S04]  /*2a70*/  SHF.L.U32 R0, R3, 0x1f, RZ ;  /* 0x0000001f03007819 */ /* 0x000fc800000006ff */
[----:B------:R-:W1:Y:S02]  /*2a80*/  SYNCS.PHASECHK.TRANS64 P0, [UR4+0x90], R0 ;  /* 0x00009000ff0075a7 */ /* 0x000e640008001004 */
[----:B-1----:R-:W-:Y:S05]  /*2a90*/  @P0 EXIT ;  /* 0x000000000000094d */ /* 0x002fea0003800000 */
[----:B------:R-:W-:Y:S02]  /*2aa0*/  SHF.L.U32 R3, R3, 0x1f, RZ ;  /* 0x0000001f03037819 */ /* 0x000fe400000006ff */
[----:B------:R-:W-:-:S07]  /*2ab0*/  MOV R0, UR4 ;  /* 0x0000000400007c02 */ /* 0x000fce0008000f00 */
.L_x_46:
[----:B-1----:R1:W2:Y:S02]  /*2ac0*/  SYNCS.PHASECHK.TRANS64.TRYWAIT P0, [R0+URZ+0x90], R3 ;  /* 0x00009003000075a7 */ /* 0x0022a400080011ff */
[----:B--2---:R-:W-:Y:S05]  /*2ad0*/  @!P0 NANOSLEEP.SYNCS 0x989680 ;  /* 0x009896800000895d */ /* 0x004fea0003900000 */
[----:B------:R-:W2:Y:S02]  /*2ae0*/  @!P0 SYNCS.PHASECHK.TRANS64 P0, [R0+URZ+0x90], R3 ;  /* 0x00009003000085a7 */ /* 0x000ea400080010ff */
[----:B--2---:R-:W-:Y:S05]  /*2af0*/  @P0 EXIT ;  /* 0x000000000000094d */ /* 0x004fea0003800000 */
[----:B------:R-:W-:Y:S05]  /*2b00*/  BRA `(.L_x_46) ;  /* 0xfffffffc00ec7947 */ /* 0x000fea000383ffff */
.L_x_39:
[----:B------:R-:W-:-:S09]  /*2b10*/  UISETP.NE.AND UP1, UPT, UR8, URZ, UPT ;  /* 0x000000ff0800728c */ /* 0x000fd2000bf25270 */
[----:B------:R-:W-:Y:S05]  /*2b20*/  BRA.U UP1, `(.L_x_47) ;  /* 0x0000001101247547 */ /* 0x000fea000b800000 */
[----:B------:R-:W-:Y:S01]  /*2b30*/  UMOV UR4, 0x40 ;  /* 0x0000004000047882 */ /* 0x000fe20000000000 */
[----:B------:R-:W-:Y:S01]  /*2b40*/  NOP ;  /* 0x0000000000007918 */ /* 0x000fe20000000000 */
[----:B------:R-:W-:Y:S01]  /*2b50*/  ULEA UR4, UR37, UR4, 0x18 ;  /* 0x0000000425047291 */ /* 0x000fe2000f8ec0ff */
[----:B------:R-:W-:Y:S02]  /*2b60*/  UMOV UR5, 0x400 ;  /* 0x0000040000057882 */ /* 0x000fe40000000000 */
[----:B------:R-:W-:-:S06]  /*2b70*/  ULEA UR37, UR37, UR5, 0x18 ;  /* 0x0000000525257291 */ /* 0x000fcc000f8ec0ff */
[----:B------:R-:W1:Y:S02]  /*2b80*/  LDS.U8 R0, [UR4+0x1c] ;  /* 0x00001c04ff007984 */ /* 0x000e640008000000 */
[----:B-1----:R-:W-:-:S13]  /*2b90*/  ISETP.NE.AND P0, PT, R0, RZ, PT ;  /* 0x000000ff0000720c */ /* 0x002fda0003f05270 */
[----:B------:R-:W-:Y:S05]  /*2ba0*/  @P0 BRA `(.L_x_48) ;  /* 0x0000000000580947 */ /* 0x000fea0003800000 */
[----:B------:R-:W-:-:S13]  /*2bb0*/  ELECT P0, URZ, PT ;  /* 0x0000000000ff782f */ /* 0x000fda0003800000 */
[----:B------:R-:W-:Y:S05]  /*2bc0*/  @!P0 BRA `(.L_x_49) ;  /* 0x0000000000608947 */ /* 0x000fea0003800000 */
[----:B------:R-:W-:Y:S01]  /*2bd0*/  UMOV UR5, 0x10 ;  /* 0x0000001000057882 */ /* 0x000fe20000000000 */
[----:B------:R-:W-:Y:S01]  /*2be0*/  HFMA2 R0, -RZ, RZ, 0, 5.9604644775390625e-08 ;  /* 0x00000001ff007431 */ /* 0x000fe200000001ff */
[----:B------:R-:W-:-:S03]  /*2bf0*/  MOV R2, 0xffff ;  /* 0x0000ffff00027802 */ /* 0x000fc60000000f00 */
[----:B------:R-:W-:Y:S04]  /*2c00*/  DEPBAR.LE SB1, 0x36 ;  /* 0x00009d800000791a */ /* 0x000fe80000000000 */
[----:B------:R-:W1:Y:S02]  /*2c10*/  UTCATOMSWS.FIND_AND_SET.ALIGN UP0, UR5, UR5 ;  /* 0x00000005000575e3 */ /* 0x000e640008000800 */
[----:B-1----:R-:W-:Y:S01]  /*2c20*/  MOV R3, UR5 ;  /* 0x0000000500037c02 */ /* 0x002fe20008000f00 */
[----:B------:R-:W-:Y:S06]  /*2c30*/  BRA.U UP0, `(.L_x_50) ;  /* 0x0000000100187547 */ /* 0x000fec000b800000 */
.L_x_51:
[----:B------:R-:W-:Y:S05]  /*2c40*/  NANOSLEEP 0x64 ;  /* 0x000000640000795d */ /* 0x000fea0003800000 */
[----:B------:R-:W-:-:S05]  /*2c50*/  UMOV UR5, 0x10 ;  /* 0x0000001000057882 */ /* 0x000fca0000000000 */
[----:B------:R-:W-:Y:S04]  /*2c60*/  DEPBAR.LE SB1, 0x36 ;  /* 0x00009d800000791a */ /* 0x000fe80000000000 */
[----:B------:R-:W1:Y:S02]  /*2c70*/  UTCATOMSWS.FIND_AND_SET.ALIGN UP0, UR5, UR5 ;  /* 0x00000005000575e3 */ /* 0x000e640008000800 */
[----:B-1----:R-:W-:Y:S01]  /*2c80*/  MOV R3, UR5 ;  /* 0x0000000500037c02 */ /* 0x002fe20008000f00 */
[----:B------:R-:W-:Y:S05]  /*2c90*/  BRA.U !UP0, `(.L_x_51) ;  /* 0xfffffffd08e87547 */ /* 0x000fea000b83ffff */
.L_x_50:
[-C--:B------:R-:W-:Y:S02]  /*2ca0*/  SHF.L.U32 R2, R2, R3.reuse, RZ ;  /* 0x0000000302027219 */ /* 0x080fe400000006ff */
[----:B------:R-:W-:Y:S01]  /*2cb0*/  SHF.L.U32 R0, R0, R3, RZ ;  /* 0x0000000300007219 */ /* 0x000fe200000006ff */
[----:B------:R-:W-:Y:S02]  /*2cc0*/  IMAD.SHL.U32 R3, R3, 0x20, RZ ;  /* 0x0000002003037824 */ /* 0x000fe400078e00ff */
[----:B------:R1:W-:Y:S04]  /*2cd0*/  ATOMS.OR RZ, [UR4+0x14], R2 ;  /* 0x00001402ffff798c */ /* 0x0003e8000b000004 */
[----:B------:R1:W-:Y:S04]  /*2ce0*/  ATOMS.OR RZ, [UR4+0x18], R0 ;  /* 0x00001800ffff798c */ /* 0x0003e8000b000004 */
[----:B------:R1:W-:Y:S01]  /*2cf0*/  STS [UR37+0x130], R3 ;  /* 0x00013003ff007988 */ /* 0x0003e20008000825 */
[----:B------:R-:W-:Y:S05]  /*2d00*/  BRA `(.L_x_49) ;  /* 0x0000000000107947 */ /* 0x000fea0003800000 */
.L_x_48:
[----:B------:R-:W-:Y:S02]  /*2d10*/  MOV R0, 0xffffffff ;  /* 0xffffffff00007802 */ /* 0x000fe40000000f00 */
[----:B------:R-:W-:-:S03]  /*2d20*/  MOV R2, 0x2d50 ;  /* 0x00002d5000027802 */ /* 0x000fc60000000f00 */
[----:B------:R1:W-:Y:S04]  /*2d30*/  STS [UR37+0x130], R0 ;  /* 0x00013000ff007988 */ /* 0x0003e80008000825 */
[----:B-1-3-5:R-:W-:Y:S05]  /*2d40*/  CALL.REL.NOINC `($__internal_1_$__cuda_sm10x_tcgen05_guardrail_trap_phase_invalid_during_alloc) ;  /* 0x00000090002c7944 */ /* 0x02afea0003c00000 */
.L_x_49:
[----:B------:R-:W-:Y:S05]  /*2d50*/  WARPSYNC.ALL ;  /* 0x0000000000007948 */ /* 0x000fea0003800000 */
[----:B------:R-:W2:Y:S01]  /*2d60*/  S2UR UR5, SR_CgaCtaId ;  /* 0x00000000000579c3 */ /* 0x000ea20000008800 */
[----:B------:R-:W-:Y:S01]  /*2d70*/  UMOV UR4, 0x400 ;  /* 0x0000040000047882 */ /* 0x000fe20000000000 */
[----:B------:R-:W-:-:S06]  /*2d80*/  NOP ;  /* 0x0000000000007918 */ /* 0x000fcc0000000000 */
[----:B------:R-:W-:Y:S06]  /*2d90*/  BAR.ARV 0x6, 0xa0 ;  /* 0x0182800000007b1d */ /* 0x000fec0000002000 */
[----:B------:R-:W4:Y:S01]  /*2da0*/  LDCU UR7, c[0x0][0x38c] ;  /* 0x00007180ff0777ac */ /* 0x000f220008000800 */
[----:B------:R-:W-:Y:S01]  /*2db0*/  IMAD.MOV.U32 R11, RZ, RZ, 0x1 ;  /* 0x00000001ff0b7424 */ /* 0x000fe200078e00ff */
[----:B------:R-:W-:Y:S01]  /*2dc0*/  CS2R R8, SRZ ;  /* 0x0000000000087805 */ /* 0x000fe2000001ff00 */
[----:B------:R-:W-:Y:S01]  /*2dd0*/  IMAD.MOV.U32 R10, RZ, RZ, RZ ;  /* 0x000000ffff0a7224 */ /* 0x000fe200078e00ff */
[----:B------:R-:W3:Y:S01]  /*2de0*/  LDCU UR6, c[0x0][0x38c] ;  /* 0x00007180ff0677ac */ /* 0x000ee20008000800 */
[----:B------:R-:W-:Y:S01]  /*2df0*/  UMOV UR15, URZ ;  /* 0x000000ff000f7c82 */ /* 0x000fe20008000000 */
[----:B------:R-:W-:Y:S01]  /*2e00*/  UMOV UR14, URZ ;  /* 0x000000ff000e7c82 */ /* 0x000fe20008000000 */
[----:B--2---:R-:W-:Y:S01]  /*2e10*/  ULEA UR5, UR5, UR4, 0x18 ;  /* 0x0000000405057291 */ /* 0x004fe2000f8ec0ff */
[----:B------:R-:W-:Y:S01]  /*2e20*/  UMOV UR32, 0x0 ;  /* 0x0000000000207882 */ /* 0x000fe20000000000 */
[----:B------:R-:W-:-:S02]  /*2e30*/  UMOV UR33, 0x8200910 ;  /* 0x0820091000217882 */ /* 0x000fc40000000000 */
[----:B------:R-:W-:Y:S02]  /*2e40*/  UIADD3 UR9, UPT, UPT, UR5, 0x8400, URZ ;  /* 0x0000840005097890 */ /* 0x000fe4000fffe0ff */
[----:B------:R-:W-:Y:S02]  /*2e50*/  UIADD3 UR10, UPT, UPT, UR5, 0x20400, URZ ;  /* 0x00020400050a7890 */ /* 0x000fe4000fffe0ff */
[----:B----4-:R-:W-:Y:S01]  /*2e60*/  UIADD3 UR7, UPT, UPT, UR7, 0x3f, URZ ;  /* 0x0000003f07077890 */ /* 0x010fe2000fffe0ff */
[----:B-1----:R-:W1:Y:S01]  /*2e70*/  LDS R0, [UR5+0x130] ;  /* 0x00013005ff007984 */ /* 0x002e620008000800 */
[----:B------:R-:W-:Y:S02]  /*2e80*/  USHF.R.U32.HI UR9, URZ, 0x4, UR9 ;  /* 0x00000004ff097899 */ /* 0x000fe40008011609 */
[----:B------:R-:W-:Y:S02]  /*2e90*/  USHF.R.S32.HI UR4, URZ, 0x1f, UR7 ;  /* 0x0000001fff047899 */ /* 0x000fe40008011407 */
[----:B------:R-:W-:-:S02]  /*2ea0*/  USHF.R.U32.HI UR10, URZ, 0x4, UR10 ;  /* 0x00000004ff0a7899 */ /* 0x000fc4000801160a */
[----:B------:R-:W-:Y:S02]  /*2eb0*/  ULEA.HI UR4, UR4, UR7, URZ, 0x6 ;  /* 0x0000000704047291 */ /* 0x000fe4000f8f30ff */
[----:B------:R-:W-:Y:S02]  /*2ec0*/  ULOP3.LUT UR9, UR9, 0x3fff, URZ, 0xc0, !UPT ;  /* 0x00003fff09097892 */ /* 0x000fe4000f8ec0ff */
[----:B------:R-:W-:Y:S02]  /*2ed0*/  USHF.R.S32.HI UR4, URZ, 0x6, UR4 ;  /* 0x00000006ff047899 */ /* 0x000fe40008011404 */
[----:B------:R-:W-:Y:S02]  /*2ee0*/  ULOP3.LUT UR10, UR10, 0x3fff, URZ, 0xc0, !UPT ;  /* 0x00003fff0a0a7892 */ /* 0x000fe4000f8ec0ff */
[----:B------:R-:W-:Y:S01]  /*2ef0*/  UISETP.LT.AND UP0, UPT, UR4, 0x1, UPT ;  /* 0x000000010400788c */ /* 0x000fe2000bf01270 */
[----:B------:R-:W-:Y:S01]  /*2f00*/  UMOV UR30, 0x0 ;  /* 0x00000000001e7882 */ /* 0x000fe20000000000 */
[----:B------:R-:W-:-:S02]  /*2f10*/  UMOV UR31, 0x8200910 ;  /* 0x08200910001f7882 */ /* 0x000fc40000000000 */
[----:B------:R-:W-:Y:S01]  /*2f20*/  USEL UR8, UR4, 0x1, !UP0 ;  /* 0x0000000104087887 */ /* 0x000fe2000c000000 */
[----:B------:R-:W-:Y:S01]  /*2f30*/  UMOV UR28, 0x0 ;  /* 0x00000000001c7882 */ /* 0x000fe20000000000 */
[----:B------:R-:W-:Y:S01]  /*2f40*/  UMOV UR29, 0x8200910 ;  /* 0x08200910001d7882 */ /* 0x000fe20000000000 */
[----:B------:R-:W-:Y:S01]  /*2f50*/  UMOV UR26, 0x0 ;  /* 0x00000000001a7882 */ /* 0x000fe20000000000 */
[----:B------:R-:W-:Y:S01]  /*2f60*/  UMOV UR27, 0x8200910 ;  /* 0x08200910001b7882 */ /* 0x000fe20000000000 */
[----:B------:R-:W-:Y:S01]  /*2f70*/  UMOV UR24, 0x0 ;  /* 0x0000000000187882 */ /* 0x000fe20000000000 */
[----:B------:R-:W-:Y:S01]  /*2f80*/  UMOV UR25, 0x8200910 ;  /* 0x0820091000197882 */ /* 0x000fe20000000000 */
[----:B------:R-:W-:Y:S01]  /*2f90*/  UMOV UR22, 0x0 ;  /* 0x0000000000167882 */ /* 0x000fe20000000000 */
[----:B------:R-:W-:Y:S01]  /*2fa0*/  UMOV UR23, 0x8200910 ;  /* 0x0820091000177882 */ /* 0x000fe20000000000 */
[----:B------:R-:W-:Y:S02]  /*2fb0*/  ULOP3.LUT UR9, UR9, 0x10000, URZ, 0xfc, !UPT ;  /* 0x0001000009097892 */ /* 0x000fe4000f8efcff */
[----:B------:R-:W-:-:S02]  /*2fc0*/  ULOP3.LUT UR10, UR10, 0x10000, URZ, 0xfc, !UPT ;  /* 0x000100000a0a7892 */ /* 0x000fc4000f8efcff */
[----:B------:R-:W-:Y:S02]  /*2fd0*/  UIADD3 UR8, UPT, UPT, -UR8, URZ, URZ ;  /* 0x000000ff08087290 */ /* 0x000fe4000fffe1ff */
[----:B---3--:R-:W-:Y:S01]  /*2fe0*/  UISETP.GE.AND UP3, UPT, UR6, 0x1, UPT ;  /* 0x000000010600788c */ /* 0x008fe2000bf66270 */
[----:B------:R-:W-:Y:S01]  /*2ff0*/  UMOV UR20, 0x0 ;  /* 0x0000000000147882 */ /* 0x000fe20000000000 */
[----:B------:R-:W-:Y:S01]  /*3000*/  UMOV UR21, 0x8200910 ;  /* 0x0820091000157882 */ /* 0x000fe20000000000 */
[----:B------:R-:W-:Y:S01]  /*3010*/  UMOV UR18, 0x0 ;  /* 0x0000000000127882 */ /* 0x000fe20000000000 */
[----:B-1----:R-:W-:Y:S01]  /*3020*/  R2UR UR16, R0 ;  /* 0x00000000001072ca */ /* 0x002fe200000e0000 */
[----:B------:R-:W-:-:S14]  /*3030*/  UMOV UR19, 0x8200910 ;  /* 0x0820091000137882 */ /* 0x000fdc0000000000 */
.L_x_58:
[----:B------:R-:W-:Y:S02]  /*3040*/  LEA R0, R10, UR5, 0x3 ;  /* 0x000000050a007c11 */ /* 0x000fe4000f8e18ff */
[----:B------:R-:W-:Y:S02]  /*3050*/  SHF.L.U32 R5, R9, 0x1f, RZ ;  /* 0x0000001f09057819 */ /* 0x000fe400000006ff */
[----:B------:R-:W-:Y:S01]  /*3060*/  PLOP3.LUT P0, PT, PT, PT, UP3, 0x80, 0x8 ;  /* 0x000000000008781c */ /* 0x000fe20003f0f038 */
[----:B------:R-:W-:Y:S01]  /*3070*/  VIADD R3, R0, 0x90 ;  /* 0x0000009000037836 */ /* 0x000fe20000000000 */
[----:B-1----:R-:W1:Y:S02]  /*3080*/  SYNCS.PHASECHK.TRANS64.TRYWAIT P1, [R0+URZ+0x80], R5 ;  /* 0x00008005000075a7 */ /* 0x002e6400080211ff */
[----:B-1-3--:R-:W-:Y:S09]  /*3090*/  @!P1 BRA `(.L_x_52) ;  /* 0x0000008000a89947 */ /* 0x00aff20003800000 */
.L_x_179:
[----:B------:R-:W-:Y:S01]  /*30a0*/  LEA R4, R10, UR5, 0x4 ;  /* 0x000000050a047c11 */ /* 0x000fe2000f8e20ff */
[----:B------:R-:W-:Y:S01]  /*30b0*/  @UP3 ULEA UR7, UR14, UR5, 0x3 ;  /* 0x000000050e073291 */ /* 0x000fe2000f8e18ff */
[----:B------:R-:W-:Y:S01]  /*30c0*/  PLOP3.LUT P2, PT, PT, PT, PT, 0x80, 0x8 ;  /* 0x000000000008781c */ /* 0x000fe20003f4f070 */
[----:B------:R-:W-:Y:S01]  /*30d0*/  ULEA UR6, UR15, UR5, 0x3 ;  /* 0x000000050f067291 */ /* 0x000fe2000f8e18ff */
[----:B------:R-:W-:Y:S02]  /*30e0*/  PRMT R3, RZ, 0x654, R3 ;  /* 0x00000654ff037816 */ /* 0x000fe40000000003 */
[----:B-1----:R-:W1:Y:S01]  /*30f0*/  LDS.128 R4, [R4+0x110] ;  /* 0x0001100004047984 */ /* 0x002e620000000c00 */
[----:B------:R-:W-:Y:S02]  /*3100*/  @P0 SHF.L.U32 R2, R8, 0x1f, RZ ;  /* 0x0000001f08020819 */ /* 0x000fe400000006ff */
[----:B------:R-:W-:Y:S01]  /*3110*/  SHF.L.U32 R0, R11, 0x1f, RZ ;  /* 0x0000001f0b007819 */ /* 0x000fe200000006ff */
[----:B------:R-:W-:Y:S01]  /*3120*/  @!PT LDS RZ, [RZ] ;  /* 0x00000000fffff984 */ /* 0x000fe20000000800 */
[----:B------:R-:W-:Y:S01]  /*3130*/  @!PT LDS RZ, [RZ] ;  /* 0x00000000fffff984 */ /* 0x000fe20000000800 */
[----:B------:R-:W-:Y:S01]  /*3140*/  @!PT LDS RZ, [RZ] ;  /* 0x00000000fffff984 */ /* 0x000fe20000000800 */
[----:B------:R-:W-:Y:S01]  /*3150*/  @!PT LDS RZ, [RZ] ;  /* 0x00000000fffff984 */ /* 0x000fe20000000800 */
[----:B------:R2:W-:Y:S06]  /*3160*/  MEMBAR.ALL.CTA ;  /* 0x0000000000007992 */ /* 0x0005ec0000008000 */
[----:B--2---:R-:W2:Y:S02]  /*3170*/  FENCE.VIEW.ASYNC.S ;  /* 0x00000000000073c6 */ /* 0x004ea40000000000 */
[----:B--2---:R2:W-:Y:S01]  /*3180*/  SYNCS.ARRIVE.TRANS64.RED.A1T0 RZ, [R3+URZ], RZ ;  /* 0x000000ff03ff79a7 */ /* 0x0045e200081004ff */
[----:B------:R2:W3:Y:S01]  /*3190*/  @P0 SYNCS.PHASECHK.TRANS64.TRYWAIT P2, [UR7], R2 ;  /* 0x00000002ff0005a7 */ /* 0x0004e20008041107 */
[----:B------:R-:W-:Y:S01]  /*31a0*/  ULEA UR7, UR15, UR16, 0x7 ;  /* 0x000000100f077291 */ /* 0x000fe2000f8e38ff */
[----:B-1----:R-:W-:Y:S01]  /*31b0*/  LOP3.LUT P1, RZ, R6, 0x1, RZ, 0xc0, !PT ;  /* 0x0000000106ff7812 */ /* 0x002fe2000782c0ff */
[----:B------:R-:W1:Y:S02]  /*31c0*/  SYNCS.PHASECHK.TRANS64.TRYWAIT P0, [UR6+0xc0], R0 ;  /* 0x0000c000ff0075a7 */ /* 0x000e640008001106 */
[----:B-123--:R-:W-:Y:S10]  /*31d0*/  @!P0 BRA `(.L_x_53) ;  /* 0x00000080006c8947 */ /* 0x00eff40003800000 */
.L_x_181:
[----:B------:R-:W-:Y:S01]  /*31e0*/  IADD3 R10, PT, PT, R10, 0x1, RZ ;  /* 0x000000010a0a7810 */ /* 0x000fe20007ffe0ff */
[----:B------:R-:W-:Y:S06]  /*31f0*/  BRA.U !UP3, `(.L_x_54) ;  /* 0x000000050b107547 */ /* 0x000fec000b800000 */
[----:B------:R-:W-:Y:S01]  /*3200*/  UPLOP3.LUT UP4, UPT, UPT, UPT, UPT, 0x40, 0x4 ;  /* 0x000000000004789c */ /* 0x000fe20003f8e870 */
[----:B------:R-:W-:Y:S01]  /*3210*/  UMOV UR13, UR8 ;  /* 0x00000008000d7c82 */ /* 0x000fe20008000000 */
[----:B------:R-:W-:Y:S01]  /*3220*/  UMOV UR12, UR4 ;  /* 0x00000004000c7c82 */ /* 0x000fe20008000000 */
[----:B------:R-:W-:-:S08]  /*3230*/  UMOV UR17, UR14 ;  /* 0x0000000e00117c82 */ /* 0x000fd00008000000 */
.L_x_57:
[----:B------:R-:W-:Y:S02]  /*3240*/  UIADD3 UR13, UPT, UPT, UR13, 0x1, URZ ;  /* 0x000000010d0d7890 */ /* 0x000fe4000fffe0ff */
[----:B--2---:R-:W-:Y:S02]  /*3250*/  ULEA UR11, UR17, UR5, 0x3 ;  /* 0x00000005110b7291 */ /* 0x004fe4000f8e18ff */
[----:B------:R-:W-:Y:S01]  /*3260*/  UISETP.NE.AND UP0, UPT, UR13, URZ, UPT ;  /* 0x000000ff0d00728c */ /* 0x000fe2000bf05270 */
[----:B---3--:R-:W-:Y:S10]  /*3270*/  @P2 BRA `(.L_x_55) ;  /* 0x00000000000c2947 */ /* 0x008ff40003800000 */
[----:B-1----:R-:W-:Y:S04]  /*3280*/  SHF.L.U32 R3, R8, 0x1f, RZ ;  /* 0x0000001f08037819 */ /* 0x002fe800000006ff */
[----:B------:R-:W1:Y:S02]  /*3290*/  SYNCS.PHASECHK.TRANS64.TRYWAIT P0, [UR11], R3 ;  /* 0x00000003ff0075a7 */ /* 0x000e64000800110b */
[----:B-1----:R-:W-:Y:S05]  /*32a0*/  @!P0 BRA `(.L_x_56) ;  /* 0x0000008000508947 */ /* 0x002fea0003800000 */
.L_x_55:
[----:B------:R-:W-:Y:S01]  /*32b0*/  UISETP.NE.AND UP1, UPT, UR12, 0x1, UPT ;  /* 0x000000010c00788c */ /* 0x000fe2000bf25270 */
[----:B------:R-:W-:Y:S01]  /*32c0*/  PLOP3.LUT P2, PT, PT, PT, PT, 0x80, 0x8 ;  /* 0x000000000008781c */ /* 0x000fe20003f4f070 */
[----:B------:R-:W-:Y:S02]  /*32d0*/  UIADD3 UR14, UPT, UPT, UR17, 0x1, URZ ;  /* 0x00000001110e7890 */ /* 0x000fe4000fffe0ff */
[----:B------:R-:W-:Y:S02]  /*32e0*/  ULEA UR64, UR17, UR10, 0xb ;  /* 0x0000000a11407291 */ /* 0x000fe4000f8e58ff */
[----:B------:R-:W-:Y:S01]  /*32f0*/  UISETP.NE.AND UP2, UPT, UR14, 0x3, UPT ;  /* 0x000000030e00788c */ /* 0x000fe2000bf45270 */
[----:B------:R-:W-:Y:S01]  /*3300*/  PLOP3.LUT P0, PT, PT, PT, UP1, 0x80, 0x8 ;  /* 0x000000000008781c */ /* 0x000fe20003f0f018 */
[----:B------:R-:W-:Y:S02]  /*3310*/  ULEA UR62, UR17, UR9, 0xb ;  /* 0x00000009113e7291 */ /* 0x000fe4000f8e58ff */
[----:B------:R-:W-:Y:S02]  /*3320*/  USEL UR35, URZ, 0x1, UP2 ;  /* 0x00000001ff237887 */ /* 0x000fe40009000000 */
[----:B------:R-:W-:Y:S02]  /*3330*/  USEL UR14, UR14, URZ, UP2 ;  /* 0x000000ff0e0e7287 */ /* 0x000fe40009000000 */
[----:B------:R-:W-:Y:S02]  /*3340*/  UIADD3 UR60, UPT, UPT, UR64, 0x2, URZ ;  /* 0x00000002403c7890 */ /* 0x000fe4000fffe0ff */
[----:B------:R-:W-:Y:S01]  /*3350*/  @UP1 ULEA UR34, UR14, UR5, 0x3 ;  /* 0x000000050e221291 */ /* 0x000fe2000f8e18ff */
[----:B------:R-:W-:Y:S01]  /*3360*/  LOP3.LUT R8, R8, UR35, RZ, 0x3c, !PT ;  /* 0x0000002308087c12 */ /* 0x000fe2000f8e3cff */
[----:B------:R-:W-:Y:S02]  /*3370*/  UIADD3 UR58, UPT, UPT, UR62, 0x2, URZ ;  /* 0x000000023e3a7890 */ /* 0x000fe4000fffe0ff */
[----:B------:R-:W-:Y:S01]  /*3380*/  UIADD3 UR56, UPT, UPT, UR64, 0x4, URZ ;  /* 0x0000000440387890 */ /* 0x000fe2000fffe0ff */
[----:B-1----:R-:W-:Y:S01]  /*3390*/  @P0 SHF.L.U32 R0, R8, 0x1f, RZ ;  /* 0x0000001f08000819 */ /* 0x002fe200000006ff */
[----:B------:R-:W-:Y:S02]  /*33a0*/  UIADD3 UR54, UPT, UPT, UR62, 0x4, URZ ;  /* 0x000000043e367890 */ /* 0x000fe4000fffe0ff */
[----:B------:R-:W-:Y:S01]  /*33b0*/  UIADD3 UR52, UPT, UPT, UR64, 0x6, URZ ;  /* 0x0000000640347890 */ /* 0x000fe2000fffe0ff */
[----:B------:R2:W3:Y:S01]  /*33c0*/  @P0 SYNCS.PHASECHK.TRANS64.TRYWAIT P2, [UR34], R0 ;  /* 0x00000000ff0005a7 */ /* 0x0004e20008041122 */
[----:B------:R-:W-:Y:S02]  /*33d0*/  UIADD3 UR50, UPT, UPT, UR62, 0x6, URZ ;  /* 0x000000063e327890 */ /* 0x000fe4000fffe0ff */
        /* <DEDUP_REMOVED lines=9> */
[----:B------:R-:W-:Y:S01]  /*3470*/  UIADD3 UR12, UPT, UPT, UR12, -0x1, URZ ;  /* 0xffffffff0c0c7890 */ /* 0x000fe2000fffe0ff */
[----:B------:R-:W-:Y:S01]  /*3480*/  UMOV UR65, 0x40004040 ;  /* 0x4000404000417882 */ /* 0x000fe20000000000 */
[----:B------:R-:W-:Y:S01]  /*3490*/  UMOV UR63, 0x40004040 ;  /* 0x40004040003f7882 */ /* 0x000fe20000000000 */
[----:B------:R-:W-:Y:S01]  /*34a0*/  UMOV UR61, 0x40004040 ;  /* 0x40004040003d7882 */ /* 0x000fe20000000000 */
[----:B------:R2:W-:Y:S01]  /*34b0*/  UTCHMMA gdesc[UR62], gdesc[UR64], tmem[UR7], tmem[UR32], idesc[UR33], UP4 ;  /* 0x00ff20403e0075ea */ /* 0x0005e2000a000007 */
[----:B------:R-:W-:Y:S01]  /*34c0*/  UPLOP3.LUT UP4, UPT, UPT, UPT, UPT, 0x80, 0x8 ;  /* 0x000000000008789c */ /* 0x000fe20003f8f070 */
[----:B------:R-:W-:Y:S01]  /*34d0*/  UMOV UR59, 0x40004040 ;  /* 0x40004040003b7882 */ /* 0x000fe20000000000 */
[----:B------:R-:W-:Y:S01]  /*34e0*/  UMOV UR57, 0x40004040 ;  /* 0x4000404000397882 */ /* 0x000fe20000000000 */
[----:B------:R2:W-:Y:S01]  /*34f0*/  UTCHMMA gdesc[UR58], gdesc[UR60], tmem[UR7], tmem[UR30], idesc[UR31], UPT ;  /* 0x00ff1e3c3a0075ea */ /* 0x0005e2000b800007 */
        /* <DEDUP_REMOVED lines=14> */
[----:B------:R-:W-:Y:S01]  /*35e0*/  UMOV UR35, 0x40004040 ;  /* 0x4000404000237882 */ /* 0x000fe20000000000 */
[----:B------:R2:W-:Y:S01]  /*35f0*/  UTCHMMA gdesc[UR38], gdesc[UR40], tmem[UR7], tmem[UR20], idesc[UR21], UPT ;  /* 0x00ff1428260075ea */ /* 0x0005e2000b800007 */
[----:B------:R2:W-:Y:S01]  /*3600*/  UTCHMMA gdesc[UR34], gdesc[UR36], tmem[UR7], tmem[UR18], idesc[UR19], UPT ;  /* 0x00ff1224220075ea */ /* 0x0005e2000b800007 */
[----:B------:R2:W-:Y:S01]  /*3610*/  UTCBAR [UR11], URZ ;  /* 0x000000ff0b0073e9 */ /* 0x0005e200080000ff */
[----:B------:R-:W-:Y:S01]  /*3620*/  UMOV UR17, UR14 ;  /* 0x0000000e00117c82 */ /* 0x000fe20008000000 */
[----:B------:R-:W-:Y:S05]  /*3630*/  BRA.U UP0, `(.L_x_57) ;  /* 0xfffffffd00007547 */ /* 0x000fea000b83ffff */
.L_x_54:
[----:B------:R-:W-:Y:S01]  /*3640*/  UIADD3 UR15, UPT, UPT, UR15, 0x1, URZ ;  /* 0x000000010f0f7890 */ /* 0x000fe2000fffe0ff */
[C---:B------:R-:W-:Y:S01]  /*3650*/  ISETP.NE.AND P0, PT, R10.reuse, 0x2, PT ;  /* 0x000000020a00780c */ /* 0x040fe20003f05270 */
[----:B--2---:R-:W-:Y:S02]  /*3660*/  UIADD3 UR7, UPT, UPT, UR6, 0xa0, URZ ;  /* 0x000000a006077890 */ /* 0x004fe4000fffe0ff */
[----:B------:R-:W-:Y:S01]  /*3670*/  UISETP.NE.AND UP0, UPT, UR15, 0x4, UPT ;  /* 0x000000040f00788c */ /* 0x000fe2000bf05270 */
[----:B-1----:R-:W-:Y:S02]  /*3680*/  SEL R0, RZ, 0x1, P0 ;  /* 0x00000001ff007807 */ /* 0x002fe40000000000 */
[----:B------:R-:W-:Y:S01]  /*3690*/  SEL R10, R10, RZ, P0 ;  /* 0x000000ff0a0a7207 */ /* 0x000fe20000000000 */
[----:B------:R-:W-:Y:S01]  /*36a0*/  USEL UR6, URZ, 0x1, UP0 ;  /* 0x00000001ff067887 */ /* 0x000fe20008000000 */
[----:B------:R-:W-:Y:S01]  /*36b0*/  LOP3.LUT R9, R9, R0, RZ, 0x3c, !PT ;  /* 0x0000000009097212 */ /* 0x000fe200078e3cff */
[----:B------:R-:W-:Y:S01]  /*36c0*/  USEL UR15, UR15, URZ, UP0 ;  /* 0x000000ff0f0f7287 */ /* 0x000fe20008000000 */
[----:B------:R1:W-:Y:S03]  /*36d0*/  UTCBAR [UR7], URZ ;  /* 0x000000ff070073e9 */ /* 0x0003e600080000ff */
[----:B------:R-:W-:Y:S01]  /*36e0*/  LOP3.LUT R11, R11, UR6, RZ, 0x3c, !PT ;  /* 0x000000060b0b7c12 */ /* 0x000fe2000f8e3cff */
[----:B------:R-:W-:Y:S07]  /*36f0*/  @P1 BRA `(.L_x_58) ;  /* 0xfffffff800501947 */ /* 0x000fee000383ffff */
[----:B------:R-:W2:Y:S01]  /*3700*/  S2UR UR4, SR_CgaCtaId ;  /* 0x00000000000479c3 */ /* 0x000ea20000008800 */
[----:B------:R-:W-:Y:S01]  /*3710*/  ELECT P0, URZ, PT ;  /* 0x0000000000ff782f */ /* 0x000fe20003800000 */
[----:B------:R-:W-:Y:S01]  /*3720*/  IMAD.MOV.U32 R0, RZ, RZ, 0x1 ;  /* 0x00000001ff007424 */ /* 0x000fe200078e00ff */
[----:B------:R-:W-:Y:S01]  /*3730*/  UIADD3 UR5, UPT, UPT, UR5, 0xc0, URZ ;  /* 0x000000c005057890 */ /* 0x000fe2000fffe0ff */
[----:B------:R-:W-:Y:S01]  /*3740*/  SHF.L.U32 R3, R11, 0x1f, RZ ;  /* 0x0000001f0b037819 */ /* 0x000fe200000006ff */
[----:B------:R-:W-:-:S03]  /*3750*/  UMOV UR6, 0x40 ;  /* 0x0000004000067882 */ /* 0x000fc60000000000 */
[----:B------:R-:W-:Y:S01]  /*3760*/  UVIRTCOUNT.DEALLOC.SMPOOL 0x80 ;  /* 0x000000800000784c */ /* 0x000fe20000000000 */
[----:B--2---:R-:W-:Y:S02]  /*3770*/  ULEA UR4, UR4, UR6, 0x18 ;  /* 0x0000000604047291 */ /* 0x004fe4000f8ec0ff */
[----:B------:R-:W-:-:S07]  /*3780*/  ULEA UR6, UR15, UR5, 0x3 ;  /* 0x000000050f067291 */ /* 0x000fce000f8e18ff */
[----:B------:R2:W-:Y:S02]  /*3790*/  @P0 STS.U8 [UR4+0x1c], R0 ;  /* 0x00001c00ff000988 */ /* 0x0005e40008000004 */
[----:B------:R-:W4:Y:S02]  /*37a0*/  SYNCS.PHASECHK.TRANS64.TRYWAIT P0, [UR6], R3 ;  /* 0x00000003ff0075a7 */ /* 0x000f240008001106 */
[----:B--2-4-:R-:W-:Y:S05]  /*37b0*/  @!P0 BRA `(.L_x_59) ;  /* 0x0000007c00248947 */ /* 0x014fea0003800000 */
.L_x_184:
[----:B-1----:R-:W-:-:S04]  /*37c0*/  UIADD3 UR7, UPT, UPT, UR15, 0x1, URZ ;  /* 0x000000010f077890 */ /* 0x002fc8000fffe0ff */
[----:B------:R-:W-:-:S04]  /*37d0*/  UISETP.NE.AND UP0, UPT, UR7, 0x4, UPT ;  /* 0x000000040700788c */ /* 0x000fc8000bf05270 */
[----:B------:R-:W-:Y:S02]  /*37e0*/  USEL UR8, URZ, 0x1, UP0 ;  /* 0x00000001ff087887 */ /* 0x000fe40008000000 */
[----:B------:R-:W-:-:S04]  /*37f0*/  USEL UR7, UR7, URZ, UP0 ;  /* 0x000000ff07077287 */ /* 0x000fc80008000000 */
[----:B------:R-:W-:Y:S01]  /*3800*/  ULEA UR6, UR7, UR5, 0x3 ;  /* 0x0000000507067291 */ /* 0x000fe2000f8e18ff */
[----:B------:R-:W-:-:S04]  /*3810*/  LOP3.LUT R2, R11, UR8, RZ, 0x3c, !PT ;  /* 0x000000080b027c12 */ /* 0x000fc8000f8e3cff */
[----:B--2---:R-:W-:-:S04]  /*3820*/  SHF.L.U32 R3, R2, 0x1f, RZ ;  /* 0x0000001f02037819 */ /* 0x004fc800000006ff */
[----:B------:R-:W1:Y:S02]  /*3830*/  SYNCS.PHASECHK.TRANS64.TRYWAIT P0, [UR6], R3 ;  /* 0x00000003ff0075a7 */ /* 0x000e640008001106 */
[----:B-1----:R-:W-:Y:S05]  /*3840*/  @!P0 BRA `(.L_x_60) ;  /* 0x0000007c00188947 */ /* 0x002fea0003800000 */
.L_x_186:
        /* <DEDUP_REMOVED lines=9> */
.L_x_188:
[----:B------:R-:W-:-:S04]  /*38e0*/  UIADD3 UR7, UPT, UPT, UR7, 0x1, URZ ;  /* 0x0000000107077890 */ /* 0x000fc8000fffe0ff */
[----:B------:R-:W-:-:S04]  /*38f0*/  UISETP.NE.AND UP0, UPT, UR7, 0x4, UPT ;  /* 0x000000040700788c */ /* 0x000fc8000bf05270 */
[----:B------:R-:W-:Y:S02]  /*3900*/  USEL UR6, URZ, 0x1, UP0 ;  /* 0x00000001ff067887 */ /* 0x000fe40008000000 */
[----:B------:R-:W-:-:S04]  /*3910*/  USEL UR7, UR7, URZ, UP0 ;  /* 0x000000ff07077287 */ /* 0x000fc80008000000 */
[----:B------:R-:W-:Y:S01]  /*3920*/  ULEA UR7, UR7, UR5, 0x3 ;  /* 0x0000000507077291 */ /* 0x000fe2000f8e18ff */
[----:B-1----:R-:W-:-:S04]  /*3930*/  LOP3.LUT R3, R2, UR6, RZ, 0x3c, !PT ;  /* 0x0000000602037c12 */ /* 0x002fc8000f8e3cff */
[----:B------:R-:W-:-:S04]  /*3940*/  SHF.L.U32 R3, R3, 0x1f, RZ ;  /* 0x0000001f03037819 */ /* 0x000fc800000006ff */
[----:B------:R-:W1:Y:S02]  /*3950*/  SYNCS.PHASECHK.TRANS64.TRYWAIT P0, [UR7], R3 ;  /* 0x00000003ff0075a7 */ /* 0x000e640008001107 */
[----:B-1----:R-:W-:Y:S05]  /*3960*/  @!P0 BRA `(.L_x_62) ;  /* 0x0000007c00008947 */ /* 0x002fea0003800000 */
.L_x_190:
[----:B------:R-:W-:Y:S01]  /*3970*/  NOP ;  /* 0x0000000000007918 */ /* 0x000fe20000000000 */
[----:B-1----:R-:W1:Y:S01]  /*3980*/  LDS R0, [UR4+0x14] ;  /* 0x00001404ff007984 */ /* 0x002e620008000800 */
[----:B------:R-:W-:Y:S01]  /*3990*/  ULOP3.LUT UR6, UR16, 0xffff, URZ, 0xc0, !UPT ;  /* 0x0000ffff10067892 */ /* 0x000fe2000f8ec0ff */
[----:B------:R-:W-:Y:S01]  /*39a0*/  UMOV UR8, 0xffff ;  /* 0x0000ffff00087882 */ /* 0x000fe20000000000 */
[----:B------:R-:W-:Y:S02]  /*39b0*/  UMOV UR5, 0x1 ;  /* 0x0000000100057882 */ /* 0x000fe40000000000 */
[----:B------:R-:W-:-:S04]  /*39c0*/  USHF.R.U32.HI UR6, URZ, 0x5, UR6 ;  /* 0x00000005ff067899 */ /* 0x000fc80008011606 */
[----:B------:R-:W-:Y:S02]  /*39d0*/  USHF.L.U32 UR8, UR8, UR6, URZ ;  /* 0x0000000608087299 */ /* 0x000fe400080006ff */
[----:B------:R-:W-:-:S04]  /*39e0*/  USHF.L.U32 UR5, UR5, UR6, URZ ;  /* 0x0000000605057299 */ /* 0x000fc800080006ff */
[----:B-1----:R-:W-:-:S04]  /*39f0*/  LOP3.LUT R0, R0, UR8, RZ, 0xc0, !PT ;  /* 0x0000000800007c12 */ /* 0x002fc8000f8ec0ff */
[----:B------:R-:W-:-:S13]  /*3a00*/  ISETP.NE.AND P0, PT, R0, UR8, PT ;  /* 0x0000000800007c0c */ /* 0x000fda000bf05270 */
[----:B------:R-:W-:Y:S05]  /*3a10*/  @P0 BRA `(.L_x_63) ;  /* 0x0000000000580947 */ /* 0x000fea0003800000 */
[----:B------:R-:W1:Y:S02]  /*3a20*/  LDS R0, [UR4+0x18] ;  /* 0x00001804ff007984 */ /* 0x000e640008000800 */
[----:B-1----:R-:W-:-:S04]  /*3a30*/  LOP3.LUT R0, R0, UR5, RZ, 0xc0, !PT ;  /* 0x0000000500007c12 */ /* 0x002fc8000f8ec0ff */
[----:B------:R-:W-:-:S13]  /*3a40*/  ISETP.NE.AND P0, PT, R0, UR5, PT ;  /* 0x0000000500007c0c */ /* 0x000fda000bf05270 */
[----:B------:R-:W-:Y:S05]  /*3a50*/  @P0 BRA `(.L_x_64) ;  /* 0x00000000003c0947 */ /* 0x000fea0003800000 */
[----:B------:R-:W1:Y:S01]  /*3a60*/  S2R R2, SR_LANEID ;  /* 0x0000000000027919 */ /* 0x000e620000000000 */
[----:B------:R-:W-:Y:S01]  /*3a70*/  ULOP3.LUT UR8, URZ, UR8, URZ, 0x33, !UPT ;  /* 0x00000008ff087292 */ /* 0x000fe2000f8e33ff */
[----:B------:R-:W-:Y:S01]  /*3a80*/  LOP3.LUT R4, RZ, UR5, RZ, 0x33, !PT ;  /* 0x00000005ff047c12 */ /* 0x000fe2000f8e33ff */
[----:B------:R-:W-:Y:S02]  /*3a90*/  VOTEU.ANY UR7, UPT, PT ;  /* 0x0000000000077886 */ /* 0x000fe400038e0100 */
[----:B------:R-:W-:Y:S01]  /*3aa0*/  UFLO.U32 UR7, UR7 ;  /* 0x00000007000772bd */ /* 0x000fe200080e0000 */
[----:B------:R-:W2:Y:S01]  /*3ab0*/  REDUX UR5, R4 ;  /* 0x00000000040573c4 */ /* 0x000ea20000000000 */
[----:B------:R-:W-:-:S06]  /*3ac0*/  IMAD.U32 R0, RZ, RZ, UR8 ;  /* 0x00000008ff007e24 */ /* 0x000fcc000f8e00ff */
[----:B------:R4:W-:Y:S01]  /*3ad0*/  UTCATOMSWS.AND URZ, UR8 ;  /* 0x0000000800ff79e3 */ /* 0x0009e20008000000 */
[----:B------:R-:W3:Y:S01]  /*3ae0*/  REDUX UR6, R0 ;  /* 0x00000000000673c4 */ /* 0x000ee20000000000 */
[----:B-1----:R-:W-:Y:S01]  /*3af0*/  ISETP.EQ.U32.AND P0, PT, R2, UR7, PT ;  /* 0x0000000702007c0c */ /* 0x002fe2000bf02070 */
[----:B--2---:R-:W-:Y:S01]  /*3b00*/  IMAD.U32 R2, RZ, RZ, UR5 ;  /* 0x00000005ff027e24 */ /* 0x004fe2000f8e00ff */
[----:B---3--:R-:W-:-:S11]  /*3b10*/  MOV R3, UR6 ;  /* 0x0000000600037c02 */ /* 0x008fd60008000f00 */
[----:B------:R4:W-:Y:S04]  /*3b20*/  @P0 ATOMS.AND RZ, [UR4+0x14], R3 ;  /* 0x00001403ffff098c */ /* 0x0009e8000a800004 */
[----:B------:R4:W-:Y:S01]  /*3b30*/  @P0 ATOMS.AND RZ, [UR4+0x18], R2 ;  /* 0x00001802ffff098c */ /* 0x0009e2000a800004 */
[----:B------:R-:W-:Y:S05]  /*3b40*/  BRA `(.L_x_65) ;  /* 0x0000000000147947 */ /* 0x000fea0003800000 */
.L_x_64:
[----:B------:R-:W-:Y:S02]  /*3b50*/  MOV R2, 0x3b70 ;  /* 0x00003b7000027802 */ /* 0x000fe40000000f00 */
[----:B---3-5:R-:W-:Y:S05]  /*3b60*/  CALL.REL.NOINC `($__internal_0_$__cuda_sm10x_tcgen05_guardrail_trap_col_being_dealloced_not_returned_by_alloc) ;  /* 0x0000008000987944 */ /* 0x028fea0003c00000 */
[----:B------:R-:W-:Y:S05]  /*3b70*/  BRA `(.L_x_65) ;  /* 0x0000000000087947 */ /* 0x000fea0003800000 */
.L_x_63:
[----:B------:R-:W-:Y:S02]  /*3b80*/  MOV R2, 0x3ba0 ;  /* 0x00003ba000027802 */ /* 0x000fe40000000f00 */
[----:B---3-5:R-:W-:Y:S05]  /*3b90*/  CALL.REL.NOINC `($__internal_2_$__cuda_sm10x_tcgen05_guardrail_trap_unallocated_columns_being_dealloced) ;  /* 0x0000008000a47944 */ /* 0x028fea0003c00000 */
.L_x_65:
[----:B------:R-:W-:Y:S01]  /*3ba0*/  NOP ;  /* 0x0000000000007918 */ /* 0x000fe20000000000 */
[----:B----4-:R-:W-:Y:S05]  /*3bb0*/  EXIT ;  /* 0x000000000000794d */ /* 0x010fea0003800000 */
.L_x_47:
[----:B------:R-:W-:-:S09]  /*3bc0*/  UISETP.NE.OR UP2, UPT, UR8, 0x3, !UP2 ;  /* 0x000000030800788c */ /* 0x000fd2000d745670 */
[----:B------:R-:W-:Y:S05]  /*3bd0*/  BRA.U UP2, `(.L_x_66) ;  /* 0x0000001502907547 */ /* 0x000fea000b800000 */
[----:B------:R-:W1:Y:S01]  /*3be0*/  LDC R0, c[0x0][0xb30] ;  /* 0x0002cc00ff007b82 */ /* 0x000e620000000800 */
[----:B------:R-:W2:Y:S01]  /*3bf0*/  LDCU.64 UR8, c[0x0][0x888] ;  /* 0x00011100ff0877ac */ /* 0x000ea20008000a00 */
[----:B------:R-:W-:Y:S02]  /*3c00*/  HFMA2 R25, -RZ, RZ, 0, 0 ;  /* 0x00000000ff197431 */ /* 0x000fe400000001ff */
[----:B------:R-:W-:Y:S01]  /*3c10*/  IMAD.MOV.U32 R27, RZ, RZ, RZ ;  /* 0x000000ffff1b7224 */ /* 0x000fe200078e00ff */
[----:B------:R-:W4:Y:S01]  /*3c20*/  LDCU.64 UR4, c[0x0][0x890] ;  /* 0x00011200ff0477ac */ /* 0x000f220008000a00 */
[----:B------:R-:W-:Y:S02]  /*3c30*/  IMAD.MOV.U32 R23, RZ, RZ, 0x2000 ;  /* 0x00002000ff177424 */ /* 0x000fe400078e00ff */
[----:B------:R-:W3:Y:S01]  /*3c40*/  LDC R19, c[0x0][0x370] ;  /* 0x0000dc00ff137b82 */ /* 0x000ee20000000800 */
[----:B------:R-:W-:Y:S01]  /*3c50*/  UMOV UR7, 0x400 ;  /* 0x0000040000077882 */ /* 0x000fe20000000000 */
[----:B------:R-:W-:-:S02]  /*3c60*/  UPLOP3.LUT UP1, UPT, UPT, UPT, UPT, 0x40, 0x4 ;  /* 0x000000000004789c */ /* 0x000fc40003f2e870 */
[----:B------:R-:W-:-:S04]  /*3c70*/  ULEA UR7, UR37, UR7, 0x18 ;  /* 0x0000000725077291 */ /* 0x000fc8000f8ec0ff */
[----:B------:R-:W3:Y:S01]  /*3c80*/  LDC R2, c[0x0][0xb0c] ;  /* 0x0002c300ff027b82 */ /* 0x000ee20000000800 */
[----:B------:R-:W-:Y:S02]  /*3c90*/  UIADD3 UR41, UPT, UPT, UR7, 0x30, URZ ;  /* 0x0000003007297890 */ /* 0x000fe4000fffe0ff */
[----:B--2---:R-:W-:Y:S02]  /*3ca0*/  UISETP.NE.U32.AND UP2, UPT, UR8, URZ, UPT ;  /* 0x000000ff0800728c */ /* 0x004fe4000bf45070 */
[----:B------:R-:W-:Y:S02]  /*3cb0*/  UIADD3 UR33, UPT, UPT, UR7, 0x38, URZ ;  /* 0x0000003807217890 */ /* 0x000fe4000fffe0ff */
[----:B----4-:R-:W-:Y:S01]  /*3cc0*/  UISETP.NE.U32.AND UP3, UPT, UR4, URZ, UPT ;  /* 0x000000ff0400728c */ /* 0x010fe2000bf65070 */
[----:B------:R-:W2:Y:S01]  /*3cd0*/  LDC R18, c[0x0][0xb20] ;  /* 0x0002c800ff127b82 */ /* 0x000ea20000000800 */
[----:B-1----:R-:W-:Y:S01]  /*3ce0*/  ISETP.NE.AND P1, PT, R0, 0x1, PT ;  /* 0x000000010000780c */ /* 0x002fe20003f25270 */
[----:B------:R-:W-:-:S02]  /*3cf0*/  UISETP.NE.AND.EX UP2, UPT, UR9, URZ, UPT, UP2 ;  /* 0x000000ff0900728c */ /* 0x000fc4000bf45320 */
[----:B------:R-:W-:Y:S02]  /*3d00*/  UIADD3 UR25, UPT, UPT, UR7, 0x40, URZ ;  /* 0x0000004007197890 */ /* 0x000fe4000fffe0ff */
[----:B------:R-:W-:Y:S02]  /*3d10*/  UIADD3 UR17, UPT, UPT, UR7, 0x48, URZ ;  /* 0x0000004807117890 */ /* 0x000fe4000fffe0ff */
[----:B-----5:R-:W1:Y:S01]  /*3d20*/  LDC.64 R32, c[0x0][0x348] ;  /* 0x0000d200ff207b82 */ /* 0x020e620000000a00 */
[----:B------:R-:W-:-:S07]  /*3d30*/  UISETP.NE.AND.EX UP3, UPT, UR5, URZ, UPT, UP3 ;  /* 0x000000ff0500728c */ /* 0x000fce000bf65330 */
[----:B------:R-:W4:Y:S08]  /*3d40*/  LDC.64 R16, c[0x0][0xb10] ;  /* 0x0002c400ff107b82 */ /* 0x000f300000000a00 */
[----:B------:R-:W1:Y:S08]  /*3d50*/  LDC.64 R6, c[0x0][0xb18] ;  /* 0x0002c600ff067b82 */ /* 0x000e700000000a00 */
[----:B------:R-:W1:Y:S08]  /*3d60*/  LDC.64 R4, c[0x0][0xb28] ;  /* 0x0002ca00ff047b82 */ /* 0x000e700000000a00 */
[----:B--23--:R-:W1:Y:S02]  /*3d70*/  LDC R22, c[0x0][0x374] ;  /* 0x0000dd00ff167b82 */ /* 0x00ce640000000800 */
.L_x_81:
[----:B------:R-:W-:Y:S02]  /*3d80*/  LEA R0, R27, UR7, 0x3 ;  /* 0x000000071b007c11 */ /* 0x000fe4000f8e18ff */
[----:B------:R-:W-:Y:S02]  /*3d90*/  SHF.L.U32 R3, R25, 0x1f, RZ ;  /* 0x0000001f19037819 */ /* 0x000fe400000006ff */
[----:B------:R-:W-:Y:S02]  /*3da0*/  LEA R28, R27, UR7, 0x4 ;  /* 0x000000071b1c7c11 */ /* 0x000fe4000f8e20ff */
[----:B--2---:R-:W2:Y:S02]  /*3db0*/  SYNCS.PHASECHK.TRANS64.TRYWAIT P0, [R0+URZ+0x80], R3 ;  /* 0x00008003000075a7 */ /* 0x004ea400080011ff */
[----:B--2---:R-:W-:Y:S05]  /*3dc0*/  @!P0 BRA `(.L_x_67) ;  /* 0x0000007800008947 */ /* 0x004fea0003800000 */
.L_x_191:
[----:B------:R-:W-:Y:S01]  /*3dd0*/  ISETP.GE.AND P0, PT, R26, 0x1, PT ;  /* 0x000000011a00780c */ /* 0x000fe20003f06270 */
[----:B------:R-:W3:Y:S01]  /*3de0*/  LDS.128 R28, [R28+0x110] ;  /* 0x000110001c1c7984 */ /* 0x000ee20000000c00 */
[----:B--2---:R-:W-:Y:S01]  /*3df0*/  VIADD R0, R0, 0x90 ;  /* 0x0000009000007836 */ /* 0x004fe20000000000 */
[----:B------:R-:W-:Y:S01]  /*3e00*/  @!PT LDS RZ, [RZ] ;  /* 0x00000000fffff984 */ /* 0x000fe20000000800 */
[----:B------:R-:W-:Y:S01]  /*3e10*/  @!PT LDS RZ, [RZ] ;  /* 0x00000000fffff984 */ /* 0x000fe20000000800 */
[----:B------:R-:W-:Y:S01]  /*3e20*/  @!PT LDS RZ, [RZ] ;  /* 0x00000000fffff984 */ /* 0x000fe20000000800 */
[----:B------:R-:W-:Y:S01]  /*3e30*/  @!PT LDS RZ, [RZ] ;  /* 0x00000000fffff984 */ /* 0x000fe20000000800 */
[----:B------:R2:W-:Y:S06]  /*3e40*/  MEMBAR.ALL.CTA ;  /* 0x0000000000007992 */ /* 0x0005ec0000008000 */
[----:B--2---:R-:W2:Y:S01]  /*3e50*/  FENCE.VIEW.ASYNC.S ;  /* 0x00000000000073c6 */ /* 0x004ea20000000000 */
[----:B------:R-:W-:Y:S04]  /*3e60*/  PRMT R0, RZ, 0x654, R0 ;  /* 0x00000654ff007816 */ /* 0x000fe80000000000 */
[----:B--2---:R2:W-:Y:S01]  /*3e70*/  SYNCS.ARRIVE.TRANS64.RED.A1T0 RZ, [R0+URZ], RZ ;  /* 0x000000ff00ff79a7 */ /* 0x0045e200081004ff */
[----:B---3--:R-:W-:Y:S11]  /*3e80*/  LOP3.LUT P3, RZ, R30, 0x1, RZ, 0xc0, !PT ;  /* 0x000000011eff7812 */ /* 0x008ff6000786c0ff */
[----:B------:R-:W-:Y:S02]  /*3e90*/  @!UPT UIADD3 URZ, UPT, UPT, URZ, URZ, URZ ;  /* 0x000000fffffff290 */ /* 0x000fe4000fffe0ff */
[----:B------:R-:W-:Y:S02]  /*3ea0*/  @P3 MOV R13, R28 ;  /* 0x0000001c000d3202 */ /* 0x000fe40000000f00 */
[----:B------:R-:W-:Y:S01]  /*3eb0*/  @P3 LOP3.LUT R8, R29, 0xffff, RZ, 0xc0, !PT ;  /* 0x0000ffff1d083812 */ /* 0x000fe200078ec0ff */
[----:B--2---:R-:W-:Y:S06]  /*3ec0*/  @!P0 BRA `(.L_x_68) ;  /* 0x0000000000a48947 */ /* 0x004fec0003800000 */
[----:B-1----:R-:W-:Y:S01]  /*3ed0*/  IMAD.HI.U32 R37, R22, R7, RZ ;  /* 0x0000000716257227 */ /* 0x002fe200078e00ff */
[----:B------:R-:W-:Y:S02]  /*3ee0*/  ISETP.NE.AND P0, PT, R6, 0x1, PT ;  /* 0x000000010600780c */ /* 0x000fe40003f05270 */
[----:B------:R-:W-:Y:S01]  /*3ef0*/  ISETP.NE.AND P2, PT, R26, 0x1, PT ;  /* 0x000000011a00780c */ /* 0x000fe20003f45270 */
[----:B----4-:R-:W-:Y:S01]  /*3f00*/  IMAD.HI.U32 R34, R19, R16, RZ ;  /* 0x0000001013227227 */ /* 0x010fe200078e00ff */
[----:B------:R-:W-:Y:S02]  /*3f10*/  SHF.R.U32.HI R37, RZ, R18, R37 ;  /* 0x00000012ff257219 */ /* 0x000fe40000011625 */
[----:B------:R-:W-:Y:S01]  /*3f20*/  ISETP.NE.AND P4, PT, R2, 0x1, PT ;  /* 0x000000010200780c */ /* 0x000fe20003f85270 */
[----:B------:R-:W-:Y:S01]  /*3f30*/  IMAD.HI.U32 R36, R13, R16, RZ ;  /* 0x000000100d247227 */ /* 0x000fe200078e00ff */
[----:B------:R-:W-:Y:S02]  /*3f40*/  SHF.R.U32.HI R34, RZ, R17, R34 ;  /* 0x00000011ff227219 */ /* 0x000fe40000011622 */
[----:B------:R-:W-:Y:S01]  /*3f50*/  SEL R3, R22, R37, !P0 ;  /* 0x0000002516037207 */ /* 0x000fe20004000000 */
[C---:B------:R-:W-:Y:S01]  /*3f60*/  IMAD.HI.U32 R37, R8.reuse, R7, RZ ;  /* 0x0000000708257227 */ /* 0x040fe200078e00ff */
[----:B------:R-:W-:Y:S02]  /*3f70*/  SEL R11, R19, R34, !P4 ;  /* 0x00000022130b7207 */ /* 0x000fe40006000000 */
[----:B------:R-:W-:Y:S01]  /*3f80*/  SHF.R.U32.HI R36, RZ, R17, R36 ;  /* 0x00000011ff247219 */ /* 0x000fe20000011624 */
[----:B------:R-:W-:Y:S01]  /*3f90*/  IMAD.HI.U32 R38, R3, R4, RZ ;  /* 0x0000000403267227 */ /* 0x000fe200078e00ff */
[----:B------:R-:W-:Y:S03]  /*3fa0*/  SHF.R.U32.HI R37, RZ, R18, R37 ;  /* 0x00000012ff257219 */ /* 0x000fe60000011625 */
[----:B------:R-:W-:Y:S01]  /*3fb0*/  IMAD.HI.U32 R34, R11, R4, RZ ;  /* 0x000000040b227227 */ /* 0x000fe200078e00ff */
[----:B------:R-:W-:Y:S02]  /*3fc0*/  @P2 SHF.R.U32.HI R3, RZ, R5, R38 ;  /* 0x00000005ff032219 */ /* 0x000fe40000011626 */
[----:B------:R-:W-:Y:S02]  /*3fd0*/  SEL R9, R8, R37, !P0 ;  /* 0x0000002508097207 */ /* 0x000fe40004000000 */
[----:B------:R-:W-:Y:S01]  /*3fe0*/  @P2 SHF.R.U32.HI R11, RZ, R5, R34 ;  /* 0x00000005ff0b2219 */ /* 0x000fe20000011622 */
[C---:B------:R-:W-:Y:S01]  /*3ff0*/  IMAD R10, R26.reuse, R3, RZ ;  /* 0x000000031a0a7224 */ /* 0x040fe200078e02ff */
[----:B------:R-:W-:Y:S01]  /*4000*/  SEL R3, R13, R36, !P4 ;  /* 0x000000240d037207 */ /* 0x000fe20006000000 */
[C---:B------:R-:W-:Y:S03]  /*4010*/  IMAD.HI.U32 R14, R9.reuse, R4, RZ ;  /* 0x00000004090e7227 */ /* 0x040fe600078e00ff */
[----:B------:R-:W-:Y:S01]  /*4020*/  ISETP.GE.AND P0, PT, R9, R10, PT ;  /* 0x0000000a0900720c */ /* 0x000fe20003f06270 */
[C---:B------:R-:W-:Y:S01]  /*4030*/  IMAD R12, R26.reuse, R11, RZ ;  /* 0x0000000b1a0c7224 */ /* 0x040fe200078e02ff */
[-C--:B------:R-:W-:Y:S04]  /*4040*/  SHF.R.U32.HI R14, RZ, R5.reuse, R14 ;  /* 0x00000005ff0e7219 */ /* 0x080fe8000001160e */
[----:B------:R-:W-:Y:S02]  /*4050*/  ISETP.GE.OR P0, PT, R3, R12, P0 ;  /* 0x0000000c0300720c */ /* 0x000fe40000706670 */
[----:B------:R-:W-:Y:S05]  /*4060*/  SEL R15, R9, R14, !P2 ;  /* 0x0000000e090f7207 */ /* 0x000fea0005000000 */
[----:B------:R-:W-:Y:S04]  /*4070*/  IMAD.MOV R14, RZ, RZ, -R15 ;  /* 0x000000ffff0e7224 */ /* 0x000fe800078e0a0f */
[----:B------:R-:W-:Y:S02]  /*4080*/  IMAD R14, R26, R14, R9 ;  /* 0x0000000e1a0e7224 */ /* 0x000fe400078e0209 */
[C---:B------:R-:W-:Y:S05]  /*4090*/  @!P0 IMAD.HI.U32 R10, R3.reuse, R4, RZ ;  /* 0x00000004030a8227 */ /* 0x040fea00078e00ff */
[----:B------:R-:W-:Y:S04]  /*40a0*/  @!P0 SHF.R.U32.HI R10, RZ, R5, R10 ;  /* 0x00000005ff0a8219 */ /* 0x000fe8000001160a */
[----:B------:R-:W-:Y:S01]  /*40b0*/  @!P0 SEL R0, R3, R10, !P2 ;  /* 0x0000000a03008207 */ /* 0x000fe20005000000 */
[----:B------:R-:W-:Y:S03]  /*40c0*/  IMAD.MOV R10, RZ, RZ, -R3 ;  /* 0x000000ffff0a7224 */ /* 0x000fe600078e0a03 */
[----:B------:R-:W-:Y:S01]  /*40d0*/  @!P0 IADD3 R15, PT, PT, R15, -R0, RZ ;  /* 0x800000000f0f8210 */ /* 0x000fe20007ffe0ff */
[----:B------:R-:W-:Y:S01]  /*40e0*/  @!P0 IMAD R0, R11, R14, R0 ;  /* 0x0000000e0b008224 */ /* 0x000fe200078e0200 */
[----:B------:R-:W-:Y:S01]  /*40f0*/  IADD3 R11, PT, PT, -R9, RZ, RZ ;  /* 0x000000ff090b7210 */ /* 0x000fe20007ffe1ff */
[----:B------:R-:W-:Y:S02]  /*4100*/  IMAD R13, R2, R10, R13 ;  /* 0x0000000a020d7224 */ /* 0x000fe400078e020d */
[----:B------:R-:W-:Y:S02]  /*4110*/  @!P0 IMAD R9, R15, R26, R3 ;  /* 0x0000001a0f098224 */ /* 0x000fe400078e0203 */
[----:B------:R-:W-:Y:S02]  /*4120*/  @!P0 IMAD.MOV.U32 R3, RZ, RZ, R0 ;  /* 0x000000ffff038224 */ /* 0x000fe400078e0000 */
[----:B------:R-:W-:Y:S02]  /*4130*/  IMAD R8, R6, R11, R8 ;  /* 0x0000000b06087224 */ /* 0x000fe400078e0208 */
[----:B------:R-:W-:Y:S02]  /*4140*/  IMAD R13, R3, R2, R13 ;  /* 0x00000002030d7224 */ /* 0x000fe400078e020d */
[----:B------:R-:W-:Y:S02]  /*4150*/  IMAD R8, R9, R6, R8 ;  /* 0x0000000609087224 */ /* 0x000fe400078e0208 */
.L_x_68:
[----:B------:R-:W-:Y:S05]  /*4160*/  BRA.U UP1, `(.L_x_69) ;  /* 0x0000000101107547 */ /* 0x000fea000b800000 */
[----:B------:R-:W-:Y:S04]  /*4170*/  MOV R0, UR6 ;  /* 0x0000000600007c02 */ /* 0x000fe80008000f00 */
[----:B------:R-:W-:Y:S04]  /*4180*/  SHF.L.U32 R3, R0, 0x1f, RZ ;  /* 0x0000001f00037819 */ /* 0x000fe800000006ff */
[----:B------:R-:W2:Y:S02]  /*4190*/  SYNCS.PHASECHK.TRANS64.TRYWAIT P0, [UR7+0x78], R3 ;  /* 0x00007803ff0075a7 */ /* 0x000ea40008001107 */
[----:B--2---:R-:W-:Y:S05]  /*41a0*/  @!P0 BRA `(.L_x_70) ;  /* 0x00000074001c8947 */ /* 0x004fea0003800000 */
.L_x_69:
[----:B------:R-:W-:Y:S01]  /*41b0*/  R2UR UR43, R21 ;  /* 0x00000000152b72ca */ /* 0x000fe200000e0000 */
[----:B------:R-:W-:Y:S01]  /*41c0*/  IMAD.MOV.U32 R12, RZ, RZ, 0x1 ;  /* 0x00000001ff0c7424 */ /* 0x000fe200078e00ff */
[----:B------:R-:W-:Y:S02]  /*41d0*/  R2UR UR42, R20 ;  /* 0x00000000142a72ca */ /* 0x000fe400000e0000 */
[----:B------:R-:W-:Y:S02]  /*41e0*/  ISETP.NE.U32.AND P2, PT, RZ, UR4, PT ;  /* 0x00000004ff007c0c */ /* 0x000fe4000bf45070 */
[----:B------:R-:W-:Y:S02]  /*41f0*/  SHF.L.U32 R12, R12, 0x1f, RZ ;  /* 0x0000001f0c0c7819 */ /* 0x000fe400000006ff */
[----:B------:R-:W-:Y:S05]  /*4200*/  ISETP.NE.AND.EX P2, PT, RZ, UR5, PT, P2 ;  /* 0x00000005ff007c0c */ /* 0x000fea000bf45320 */
[----:B------:R-:W-:Y:S02]  /*4210*/  USHF.L.U32 UR43, UR43, 0x7, URZ ;  /* 0x000000072b2b7899 */ /* 0x000fe400080006ff */
[----:B------:R-:W-:Y:S01]  /*4220*/  USHF.L.U32 UR42, UR42, 0x7, URZ ;  /* 0x000000072a2a7899 */ /* 0x000fe200080006ff */
[----:B------:R-:W-:Y:S11]  /*4230*/  BRA.U !UP3, `(.L_x_71) ;  /* 0x000000010b347547 */ /* 0x000ff6000b800000 */
[----:B------:R-:W-:Y:S01]  /*4240*/  UPLOP3.LUT UP0, UPT, UPT, UPT, UP2, 0x80, 0x8 ;  /* 0x000000000008789c */ /* 0x000fe20003f0f020 */
[----:B--2---:R-:W-:Y:S02]  /*4250*/  HFMA2 R0, -RZ, RZ, 0, 5.9604644775390625e-08 ;  /* 0x00000001ff007431 */ /* 0x004fe400000001ff */
[----:B------:R-:W-:Y:S03]  /*4260*/  IMAD.MOV.U32 R67, RZ, RZ, 0x1 ;  /* 0x00000001ff437424 */ /* 0x000fe600078e00ff */
[----:B------:R-:W-:Y:S05]  /*4270*/  PLOP3.LUT P0, PT, PT, PT, UP0, 0x80, 0x8 ;  /* 0x000000000008781c */ /* 0x000fea0003f0f008 */
[----:B------:R-:W2:Y:S01]  /*4280*/  @UP0 LDCU.64 UR10, c[0x0][0x888] ;  /* 0x00011100ff0a07ac */ /* 0x000ea20008000a00 */
[----:B------:R-:W-:Y:S07]  /*4290*/  @UP0 UIMAD UR8, UR36, UR4, URZ ;  /* 0x00000004240802a4 */ /* 0x000fee000f8e02ff */
[----:B------:R-:W-:Y:S01]  /*42a0*/  @!P0 PRMT R67, R0, 0x7610, R67 ;  /* 0x0000761000438816 */ /* 0x000fe20000000043 */
[----:B--2---:R-:W-:Y:S03]  /*42b0*/  @UP0 UIMAD.WIDE UR10, UR8, 0x4, UR10 ;  /* 0x00000004080a08a5 */ /* 0x004fe6000f8e020a */
[----:B------:R-:W2:Y:S03]  /*42c0*/  @!UP0 LDCU UR8, c[0x0][0x880] ;  /* 0x00011000ff0887ac */ /* 0x000ea60008000800 */
[----:B------:R-:W-:Y:S01]  /*42d0*/  IMAD.U32 R10, RZ, RZ, UR10 ;  /* 0x0000000aff0a7e24 */ /* 0x000fe2000f8e00ff */
[----:B------:R-:W-:Y:S05]  /*42e0*/  MOV R11, UR11 ;  /* 0x0000000b000b7c02 */ /* 0x000fea0008000f00 */
[----:B------:R3:W5:Y:S02]  /*42f0*/  @P0 LDG.E R35, desc[UR46][R10.64] ;  /* 0x0000002e0a230981 */ /* 0x000764000c1e1900 */
[----:B--23--:R-:W-:Y:S07]  /*4300*/  @!P0 IMAD.U32 R35, RZ, RZ, UR8 ;  /* 0x00000008ff238e24 */ /* 0x00cfee000f8e00ff */
.L_x_71:
[----:B-----5:R-:W-:Y:S01]  /*4310*/  @!P2 FSETP.EQ.AND P0, PT, R35, RZ, PT ;  /* 0x000000ff2300a20b */ /* 0x020fe20003f02000 */
[----:B------:R-:W-:Y:S01]  /*4320*/  @!UPT UIADD3 URZ, UPT, UPT, URZ, URZ, URZ ;  /* 0x000000fffffff290 */ /* 0x000fe2000fffe0ff */
[----:B------:R-:W-:Y:S11]  /*4330*/  @!P2 BRA `(.L_x_72) ;  /* 0x000000000014a947 */ /* 0x000ff60003800000 */
[----:B------:R-:W-:Y:S02]  /*4340*/  LOP3.LUT P2, RZ, R67, 0xff, RZ, 0xc0, !PT ;  /* 0x000000ff43ff7812 */ /* 0x000fe4000784c0ff */
[----:B------:R-:W-:Y:S04]  /*4350*/  PLOP3.LUT P0, PT, PT, PT, UP0, 0x80, 0x8 ;  /* 0x000000000008781c */ /* 0x000fe80003f0f008 */
[----:B------:R-:W-:Y:S07]  /*4360*/  PLOP3.LUT P0, PT, P0, PT, PT, 0x8, 0x80 ;  /* 0x000000000080781c */ /* 0x000fee000070e170 */
[----:B------:R-:W-:Y:S11]  /*4370*/  @P2 FSETP.EQ.AND P0, PT, R35, RZ, PT ;  /* 0x000000ff2300220b */ /* 0x000ff60003f02000 */
[----:B------:R-:W-:Y:S02]  /*4380*/  @!UPT UIADD3 URZ, UPT, UPT, URZ, URZ, URZ ;  /* 0x000000fffffff290 */ /* 0x000fe4000fffe0ff */
.L_x_72:
[----:B------:R-:W3:Y:S01]  /*4390*/  SYNCS.PHASECHK.TRANS64.TRYWAIT P2, [UR7+0x50], R12 ;  /* 0x0000500cff0075a7 */ /* 0x000ee20008041107 */
[----:B------:R-:W-:Y:S04]  /*43a0*/  ELECT P4, URZ, PT ;  /* 0x0000000000ff782f */ /* 0x000fe80003880000 */
[----:B------:R-:W-:Y:S11]  /*43b0*/  PLOP3.LUT P4, PT, P0, P4, PT, 0xf2, 0x2f ;  /* 0x00000000002f781c */ /* 0x000ff60000789e72 */
[----:B------:R-:W-:Y:S02]  /*43c0*/  @!UPT UIADD3 URZ, UPT, UPT, URZ, URZ, URZ ;  /* 0x000000fffffff290 */ /* 0x000fe4000fffe0ff */
[----:B-1----:R-:W-:Y:S05]  /*43d0*/  @!P4 IADD3 R9, P0, PT, R32, 0x580, RZ ;  /* 0x000005802009c810 */ /* 0x002fea0007f1e0ff */
[----:B--2---:R-:W-:Y:S01]  /*43e0*/  @!P4 IMAD.X R0, RZ, RZ, R33, P0 ;  /* 0x000000ffff00c224 */ /* 0x004fe200000e0621 */
[----:B---3--:R-:W-:Y:S07]  /*43f0*/  @!P2 BRA `(.L_x_73) ;  /* 0x0000007000a0a947 */ /* 0x008fee0003800000 */
.L_x_194:
[----:B------:R-:W-:Y:S01]  /*4400*/  @!P4 R2UR UR9, R9 ;  /* 0x000000000909c2ca */ /* 0x000fe200000e0000 */
[----:B------:R-:W-:Y:S01]  /*4410*/  VOTEU.ALL UP1, P4 ;  /* 0x0000000000ff7886 */ /* 0x000fe20002020000 */
[----:B------:R-:W-:Y:S01]  /*4420*/  @!P4 R2UR UR8, R0 ;  /* 0x000000000008c2ca */ /* 0x000fe200000e0000 */
[----:B------:R-:W-:Y:S01]  /*4430*/  @!P4 IMAD.MOV.U32 R0, RZ, RZ, 0x2000 ;  /* 0x00002000ff00c424 */ /* 0x000fe200078e00ff */
[----:B------:R-:W-:Y:S01]  /*4440*/  UMOV UR44, UR36 ;  /* 0x00000024002c7c82 */ /* 0x000fe20008000000 */
[----:B------:R-:W-:Y:S01]  /*4450*/  UPRMT UR21, UR37, 0x654, UR41 ;  /* 0x0000065425157896 */ /* 0x000fe20008000029 */
[----:B------:R-:W-:Y:S01]  /*4460*/  @!P4 IADD3 R9, P0, PT, R32, 0x580, RZ ;  /* 0x000005802009c810 */ /* 0x000fe20007f1e0ff */
[----:B------:R-:W-:Y:S01]  /*4470*/  @!UP1 UIADD3 UR40, UPT, UPT, UR7, 0x200, URZ ;  /* 0x0000020007289890 */ /* 0x000fe2000fffe0ff */
[----:B------:R-:W-:Y:S05]  /*4480*/  VOTEU.ALL UP1, P4 ;  /* 0x0000000000ff7886 */ /* 0x000fea0002020000 */
[----:B------:R-:W-:Y:S01]  /*4490*/  IMAD.U32 R10, RZ, RZ, UR9 ;  /* 0x00000009ff0a7e24 */ /* 0x000fe2000f8e00ff */
[----:B------:R-:W-:Y:S01]  /*44a0*/  UMOV UR9, 0x10000000 ;  /* 0x1000000000097882 */ /* 0x000fe20000000000 */
[----:B------:R-:W-:Y:S01]  /*44b0*/  IMAD.U32 R11, RZ, RZ, UR8 ;  /* 0x00000008ff0b7e24 */ /* 0x000fe2000f8e00ff */
[----:B------:R-:W-:Y:S02]  /*44c0*/  UMOV UR8, 0x0 ;  /* 0x0000000000087882 */ /* 0x000fe40000000000 */
[----:B------:R-:W-:Y:S02]  /*44d0*/  @!P4 R2UR UR10, R10 ;  /* 0x000000000a0ac2ca */ /* 0x000fe400000e0000 */
[----:B------:R-:W-:Y:S11]  /*44e0*/  @!P4 R2UR UR11, R11 ;  /* 0x000000000b0bc2ca */ /* 0x000ff600000e0000 */
[----:B------:R-:W-:Y:S02]  /*44f0*/  @!UPT UIADD3 URZ, UPT, UPT, URZ, URZ, URZ ;  /* 0x000000fffffff290 */ /* 0x000fe4000fffe0ff */
[----:B------:R2:W-:Y:S01]  /*4500*/  @!UP1 UTMALDG.3D [UR40], [UR10], desc[UR8] ;  /* 0x000008280a0095b4 */ /* 0x0005e20008011000 */
[----:B------:R3:W-:Y:S01]  /*4510*/  @!P4 SYNCS.ARRIVE.TRANS64.RED.A0TR RZ, [UR7+0x30], R0 ;  /* 0x00003000ffffc9a7 */ /* 0x0007e20008300407 */
[----:B------:R-:W-:Y:S01]  /*4520*/  SYNCS.ARRIVE.TRANS64.RED.A1T0 RZ, [UR21], RZ ;  /* 0x000000ffffff79a7 */ /* 0x000fe20008100415 */
[----:B---3--:R-:W-:Y:S01]  /*4530*/  @!P4 IMAD.X R0, RZ, RZ, R33, P0 ;  /* 0x000000ffff00c224 */ /* 0x008fe200000e0621 */
[----:B------:R-:W3:Y:S02]  /*4540*/  SYNCS.PHASECHK.TRANS64.TRYWAIT P2, [UR7+0x58], R12 ;  /* 0x0000580cff0075a7 */ /* 0x000ee40008041107 */
[----:B--23--:R-:W-:Y:S05]  /*4550*/  @!P2 BRA `(.L_x_74) ;  /* 0x000000700060a947 */ /* 0x00cfea0003800000 */
.L_x_196:
[----:B------:R-:W-:Y:S01]  /*4560*/  @!P4 R2UR UR9, R9 ;  /* 0x000000000909c2ca */ /* 0x000fe200000e0000 */
[----:B------:R-:W-:Y:S01]  /*4570*/  VOTEU.ALL UP1, P4 ;  /* 0x0000000000ff7886 */ /* 0x000fe20002020000 */
[----:B------:R-:W-:Y:S01]  /*4580*/  @!P4 R2UR UR8, R0 ;  /* 0x000000000008c2ca */ /* 0x000fe200000e0000 */
[----:B------:R-:W-:Y:S01]  /*4590*/  @!P4 IMAD.MOV.U32 R0, RZ, RZ, 0x2000 ;  /* 0x00002000ff00c424 */ /* 0x000fe200078e00ff */
[----:B------:R-:W-:Y:S01]  /*45a0*/  UMOV UR35, UR43 ;  /* 0x0000002b00237c82 */ /* 0x000fe20008000000 */
[----:B------:R-:W-:Y:S01]  /*45b0*/  UPRMT UR15, UR37, 0x654, UR33 ;  /* 0x00000654250f7896 */ /* 0x000fe20008000021 */
[----:B------:R-:W-:Y:S01]  /*45c0*/  @!P4 IADD3 R9, P0, PT, R32, 0x580, RZ ;  /* 0x000005802009c810 */ /* 0x000fe20007f1e0ff */
[----:B------:R-:W-:Y:S02]  /*45d0*/  @!UP1 UIADD3 UR34, UPT, UPT, UR42, 0x10, URZ ;  /* 0x000000102a229890 */ /* 0x000fe4000fffe0ff */
[----:B------:R-:W-:Y:S01]  /*45e0*/  @!UP1 UIADD3 UR32, UPT, UPT, UR7, 0x2200, URZ ;  /* 0x0000220007209890 */ /* 0x000fe2000fffe0ff */
[----:B------:R-:W-:Y:S03]  /*45f0*/  VOTEU.ALL UP1, P4 ;  /* 0x0000000000ff7886 */ /* 0x000fe60002020000 */
        /* <DEDUP_REMOVED lines=13> */
.L_x_198:
[----:B------:R-:W-:Y:S01]  /*46d0*/  @!P4 R2UR UR9, R9 ;  /* 0x000000000909c2ca */ /* 0x000fe200000e0000 */
[----:B------:R-:W-:Y:S01]  /*46e0*/  VOTEU.ALL UP1, P4 ;  /* 0x0000000000ff7886 */ /* 0x000fe20002020000 */
[----:B------:R-:W-:Y:S01]  /*46f0*/  @!P4 R2UR UR8, R0 ;  /* 0x000000000008c2ca */ /* 0x000fe200000e0000 */
[----:B------:R-:W-:Y:S01]  /*4700*/  @!P4 IMAD.MOV.U32 R0, RZ, RZ, 0x2000 ;  /* 0x00002000ff00c424 */ /* 0x000fe200078e00ff */
[----:B------:R-:W-:Y:S01]  /*4710*/  UMOV UR27, UR43 ;  /* 0x0000002b001b7c82 */ /* 0x000fe20008000000 */
[----:B------:R-:W-:Y:S01]  /*4720*/  UMOV UR28, UR36 ;  /* 0x00000024001c7c82 */ /* 0x000fe20008000000 */
[----:B------:R-:W-:Y:S01]  /*4730*/  @!UP1 UIADD3 UR26, UPT, UPT, UR42, 0x20, URZ ;  /* 0x000000202a1a9890 */ /* 0x000fe2000fffe0ff */
[----:B------:R-:W-:Y:S01]  /*4740*/  @!P4 IADD3 R9, P0, PT, R32, 0x580, RZ ;  /* 0x000005802009c810 */ /* 0x000fe20007f1e0ff */
[----:B------:R-:W-:Y:S01]  /*4750*/  @!UP1 UIADD3 UR24, UPT, UPT, UR7, 0x4200, URZ ;  /* 0x0000420007189890 */ /* 0x000fe2000fffe0ff */
[----:B------:R-:W-:Y:S01]  /*4760*/  VOTEU.ALL UP1, P4 ;  /* 0x0000000000ff7886 */ /* 0x000fe20002020000 */
[----:B------:R-:W-:Y:S03]  /*4770*/  UPRMT UR14, UR37, 0x654, UR25 ;  /* 0x00000654250e7896 */ /* 0x000fe60008000019 */
        /* <DEDUP_REMOVED lines=13> */
.L_x_200:
[----:B------:R-:W-:Y:S01]  /*4850*/  @!P4 R2UR UR9, R9 ;  /* 0x000000000909c2ca */ /* 0x000fe200000e0000 */
[----:B------:R-:W-:Y:S01]  /*4860*/  VOTEU.ALL UP1, P4 ;  /* 0x0000000000ff7886 */ /* 0x000fe20002020000 */
[----:B------:R-:W-:Y:S01]  /*4870*/  @!P4 R2UR UR8, R0 ;  /* 0x000000000008c2ca */ /* 0x000fe200000e0000 */
[----:B------:R-:W-:Y:S01]  /*4880*/  @!P4 IMAD.MOV.U32 R0, RZ, RZ, 0x2000 ;  /* 0x00002000ff00c424 */ /* 0x000fe200078e00ff */
[----:B------:R-:W-:Y:S01]  /*4890*/  UMOV UR19, UR43 ;  /* 0x0000002b00137c82 */ /* 0x000fe20008000000 */
[----:B------:R-:W-:Y:S01]  /*48a0*/  UMOV UR20, UR36 ;  /* 0x0000002400147c82 */ /* 0x000fe20008000000 */
[----:B------:R-:W-:Y:S01]  /*48b0*/  @!UP1 UIADD3 UR18, UPT, UPT, UR42, 0x30, URZ ;  /* 0x000000302a129890 */ /* 0x000fe2000fffe0ff */
[----:B------:R-:W-:Y:S01]  /*48c0*/  SHF.L.U32 R20, RZ, 0x1f, RZ ;  /* 0x0000001fff147819 */ /* 0x000fe200000006ff */
[----:B------:R-:W-:Y:S01]  /*48d0*/  @!UP1 UIADD3 UR16, UPT, UPT, UR7, 0x6200, URZ ;  /* 0x0000620007109890 */ /* 0x000fe2000fffe0ff */
[----:B------:R-:W-:Y:S01]  /*48e0*/  @!P4 IADD3 R9, P0, PT, R32, 0x580, RZ ;  /* 0x000005802009c810 */ /* 0x000fe20007f1e0ff */
[----:B------:R-:W-:Y:S01]  /*48f0*/  VOTEU.ALL UP1, P4 ;  /* 0x0000000000ff7886 */ /* 0x000fe20002020000 */
[----:B------:R-:W-:Y:S02]  /*4900*/  UPRMT UR13, UR37, 0x654, UR17 ;  /* 0x00000654250d7896 */ /* 0x000fe40008000011 */
        /* <DEDUP_REMOVED lines=13> */
.L_x_202:
[----:B------:R-:W-:Y:S01]  /*49e0*/  @!P4 R2UR UR9, R9 ;  /* 0x000000000909c2ca */ /* 0x000fe200000e0000 */
[----:B------:R-:W-:Y:S01]  /*49f0*/  VOTEU.ALL UP1, P4 ;  /* 0x0000000000ff7886 */ /* 0x000fe20002020000 */
[----:B------:R-:W-:Y:S01]  /*4a00*/  @!P4 R2UR UR8, R0 ;  /* 0x000000000008c2ca */ /* 0x000fe200000e0000 */
[----:B------:R-:W-:Y:S01]  /*4a10*/  @!P4 IMAD.MOV.U32 R0, RZ, RZ, 0x2000 ;  /* 0x00002000ff00c424 */ /* 0x000fe200078e00ff */
[----:B------:R-:W-:Y:S01]  /*4a20*/  UMOV UR18, 0x0 ;  /* 0x0000000000127882 */ /* 0x000fe20000000000 */
[----:B------:R-:W-:Y:S01]  /*4a30*/  UMOV UR19, 0x10000000 ;  /* 0x1000000000137882 */ /* 0x000fe20000000000 */
[----:B------:R-:W-:Y:S01]  /*4a40*/  @!UP1 UIADD3 UR10, UPT, UPT, UR42, 0x40, URZ ;  /* 0x000000402a0a9890 */ /* 0x000fe2000fffe0ff */
[----:B------:R-:W-:Y:S01]  /*4a50*/  @!P4 IADD3 R9, P0, PT, R32, 0x580, RZ ;  /* 0x000005802009c810 */ /* 0x000fe20007f1e0ff */
[----:B------:R-:W-:Y:S01]  /*4a60*/  UMOV UR11, UR43 ;  /* 0x0000002b000b7c82 */ /* 0x000fe20008000000 */
[----:B------:R-:W-:Y:S04]  /*4a70*/  UMOV UR12, UR36 ;  /* 0x00000024000c7c82 */ /* 0x000fe80008000000 */
[----:B------:R-:W-:Y:S01]  /*4a80*/  IMAD.U32 R10, RZ, RZ, UR9 ;  /* 0x00000009ff0a7e24 */ /* 0x000fe2000f8e00ff */
[----:B------:R-:W-:Y:S01]  /*4a90*/  UMOV UR9, UR41 ;  /* 0x0000002900097c82 */ /* 0x000fe20008000000 */
[----:B------:R-:W-:Y:S01]  /*4aa0*/  IMAD.U32 R11, RZ, RZ, UR8 ;  /* 0x00000008ff0b7e24 */ /* 0x000fe2000f8e00ff */
[----:B------:R-:W-:Y:S02]  /*4ab0*/  @!UP1 UIADD3 UR8, UPT, UPT, UR7, 0x200, URZ ;  /* 0x0000020007089890 */ /* 0x000fe4000fffe0ff */
[----:B------:R-:W-:Y:S01]  /*4ac0*/  @!P4 R2UR UR22, R10 ;  /* 0x000000000a16c2ca */ /* 0x000fe200000e0000 */
[----:B------:R-:W-:Y:S01]  /*4ad0*/  VOTEU.ALL UP1, P4 ;  /* 0x0000000000ff7886 */ /* 0x000fe20002020000 */
        /* <DEDUP_REMOVED lines=8> */
.L_x_204:
        /* <DEDUP_REMOVED lines=9> */
[----:B------:R-:W-:Y:S03]  /*4bf0*/  UMOV UR12, UR36 ;  /* 0x00000024000c7c82 */ /* 0x000fe60008000000 */
[----:B------:R-:W-:Y:S02]  /*4c00*/  @!P4 IMAD.X R21, RZ, RZ, R33, P0 ;  /* 0x000000ffff15c224 */ /* 0x000fe400000e0621 */
        /* <DEDUP_REMOVED lines=11> */
[----:B------:R-:W3:Y:S02]  /*4cc0*/  SYNCS.PHASECHK.TRANS64.TRYWAIT P2, [UR7+0x60], R20 ;  /* 0x00006014ff0075a7 */ /* 0x000ee40008041107 */
[----:B--23--:R-:W-:Y:S05]  /*4cd0*/  @!P2 BRA `(.L_x_79) ;  /* 0x0000006800f8a947 */ /* 0x00cfea0003800000 */
.L_x_206:
[----:B------:R-:W2:Y:S01]  /*4ce0*/  LDC.64 R14, c[0x0][0xb10] ;  /* 0x0002c400ff0e7b82 */ /* 0x000ea20000000a00 */
[----:B------:R-:W-:Y:S01]  /*4cf0*/  @!P4 R2UR UR9, R34 ;  /* 0x000000002209c2ca */ /* 0x000fe200000e0000 */
[----:B------:R-:W-:Y:S01]  /*4d00*/  VOTEU.ALL UP1, P4 ;  /* 0x0000000000ff7886 */ /* 0x000fe20002020000 */
[----:B------:R-:W-:Y:S01]  /*4d10*/  @!P4 R2UR UR8, R21 ;  /* 0x000000001508c2ca */ /* 0x000fe200000e0000 */
[----:B------:R-:W-:Y:S01]  /*4d20*/  @!P4 IMAD.MOV.U32 R21, RZ, RZ, 0x2000 ;  /* 0x00002000ff15c424 */ /* 0x000fe200078e00ff */
[----:B------:R-:W-:Y:S03]  /*4d30*/  UMOV UR18, 0x0 ;  /* 0x0000000000127882 */ /* 0x000fe60000000000 */
[----:B------:R-:W3:Y:S01]  /*4d40*/  LDC.64 R10, c[0x0][0xb18] ;  /* 0x0002c600ff0a7b82 */ /* 0x000ee20000000a00 */
[----:B------:R-:W-:Y:S01]  /*4d50*/  @!UP1 UIADD3 UR10, UPT, UPT, UR42, 0x60, URZ ;  /* 0x000000602a0a9890 */ /* 0x000fe2000fffe0ff */
[----:B------:R-:W-:Y:S01]  /*4d60*/  @P3 SHF.R.U32.HI R24, RZ, 0x10, R29 ;  /* 0x00000010ff183819 */ /* 0x000fe2000001161d */
[----:B------:R-:W-:Y:S01]  /*4d70*/  UMOV UR19, 0x10000000 ;  /* 0x1000000000137882 */ /* 0x000fe20000000000 */
[----:B------:R-:W-:Y:S01]  /*4d80*/  UMOV UR11, UR43 ;  /* 0x0000002b000b7c82 */ /* 0x000fe20008000000 */
[----:B------:R-:W-:Y:S03]  /*4d90*/  UMOV UR12, UR36 ;  /* 0x00000024000c7c82 */ /* 0x000fe60008000000 */
[----:B------:R-:W5:Y:S01]  /*4da0*/  @!P1 LDC R0, c[0x0][0xb20] ;  /* 0x0002c800ff009b82 */ /* 0x000f620000000800 */
[----:B------:R-:W-:Y:S02]  /*4db0*/  VIADD R27, R27, 0x1 ;  /* 0x000000011b1b7836 */ /* 0x000fe40000000000 */
[----:B------:R-:W-:Y:S05]  /*4dc0*/  IMAD.U32 R36, RZ, RZ, UR9 ;  /* 0x00000009ff247e24 */ /* 0x000fea000f8e00ff */
[----:B-1----:R-:W1:Y:S01]  /*4dd0*/  @!P1 LDC R3, c[0x0][0xb0c] ;  /* 0x0002c300ff039b82 */ /* 0x002e620000000800 */
[----:B------:R-:W-:Y:S01]  /*4de0*/  IMAD.U32 R37, RZ, RZ, UR8 ;  /* 0x00000008ff257e24 */ /* 0x000fe2000f8e00ff */
[----:B------:R-:W-:Y:S01]  /*4df0*/  @!UP1 UIADD3 UR8, UPT, UPT, UR7, 0x4200, URZ ;  /* 0x0000420007089890 */ /* 0x000fe2000fffe0ff */
[----:B------:R-:W-:Y:S01]  /*4e00*/  @!P4 R2UR UR20, R36 ;  /* 0x000000002414c2ca */ /* 0x000fe200000e0000 */
[----:B------:R-:W-:Y:S02]  /*4e10*/  VOTEU.ALL UP1, P4 ;  /* 0x0000000000ff7886 */ /* 0x000fe40002020000 */
[----:B------:R-:W-:Y:S01]  /*4e20*/  @!P4 R2UR UR21, R37 ;  /* 0x000000002515c2ca */ /* 0x000fe200000e0000 */
[----:B------:R-:W-:Y:S11]  /*4e30*/  UMOV UR9, UR25 ;  /* 0x0000001900097c82 */ /* 0x000ff60008000000 */
[----:B------:R-:W-:Y:S01]  /*4e40*/  @!UPT UIADD3 URZ, UPT, UPT, URZ, URZ, URZ ;  /* 0x000000fffffff290 */ /* 0x000fe2000fffe0ff */
[----:B------:R1:W-:Y:S01]  /*4e50*/  @!UP1 UTMALDG.3D [UR8], [UR20], desc[UR18] ;  /* 0x00001208140095b4 */ /* 0x0003e20008011000 */
[----:B------:R1:W-:Y:S02]  /*4e60*/  @!P4 SYNCS.ARRIVE.TRANS64.RED.A0TR RZ, [UR7+0x40], R21 ;  /* 0x00004015ffffc9a7 */ /* 0x0003e40008300407 */
[----:B-1----:R-:W-:Y:S01]  /*4e70*/  @!P1 ISETP.NE.AND P2, PT, R3, 0x1, PT ;  /* 0x000000010300980c */ /* 0x002fe20003f45270 */
[C---:B--2---:R-:W-:Y:S01]  /*4e80*/  @!P1 IMAD.HI.U32 R14, R13.reuse, R14, RZ ;  /* 0x0000000e0d0e9227 */ /* 0x044fe200078e00ff */
[----:B---3--:R-:W-:Y:S03]  /*4e90*/  @!P1 ISETP.NE.AND P0, PT, R10, 0x1, PT ;  /* 0x000000010a00980c */ /* 0x008fe60003f05270 */
[C---:B------:R-:W-:Y:S01]  /*4ea0*/  @!P1 IMAD.HI.U32 R11, R8.reuse, R11, RZ ;  /* 0x0000000b080b9227 */ /* 0x040fe200078e00ff */
[----:B------:R-:W-:Y:S04]  /*4eb0*/  @!P1 SHF.R.U32.HI R14, RZ, R15, R14 ;  /* 0x0000000fff0e9219 */ /* 0x000fe8000001160e */
[----:B-----5:R-:W-:Y:S01]  /*4ec0*/  @!P1 SHF.R.U32.HI R9, RZ, R0, R11 ;  /* 0x00000000ff099219 */ /* 0x020fe2000001160b */
[----:B------:R-:W-:Y:S01]  /*4ed0*/  SYNCS.ARRIVE.TRANS64.RED.A1T0 RZ, [UR14], RZ ;  /* 0x000000ffffff79a7 */ /* 0x000fe2000810040e */
[----:B------:R-:W-:Y:S02]  /*4ee0*/  @!P1 SEL R14, R13, R14, !P2 ;  /* 0x0000000e0d0e9207 */ /* 0x000fe40005000000 */
[----:B------:R-:W-:Y:S01]  /*4ef0*/  @!P1 SEL R9, R8, R9, !P0 ;  /* 0x0000000908099207 */ /* 0x000fe20004000000 */
[----:B------:R-:W1:Y:S04]  /*4f00*/  SYNCS.PHASECHK.TRANS64.TRYWAIT P5, [UR7+0x68], R20 ;  /* 0x00006814ff0075a7 */ /* 0x000e6800080a1107 */
[----:B------:R-:W-:Y:S02]  /*4f10*/  @!P1 IMAD.IADD R0, R9, 0x1, -R14 ;  /* 0x0000000109009824 */ /* 0x000fe400078e0a0e */
[----:B------:R-:W-:Y:S02]  /*4f20*/  @!P1 IMAD.IADD R9, R14, 0x1, -R9 ;  /* 0x000000010e099824 */ /* 0x000fe400078e0a09 */
[----:B------:R-:W-:Y:S02]  /*4f30*/  @!P1 IMAD R13, R0, R3, R13 ;  /* 0x00000003000d9224 */ /* 0x000fe400078e020d */
[----:B------:R-:W-:Y:S01]  /*4f40*/  @!P1 IMAD R8, R9, R10, R8 ;  /* 0x0000000a09089224 */ /* 0x000fe200078e0208 */
[----:B-1----:R-:W-:Y:S06]  /*4f50*/  @!P5 BRA `(.L_x_80) ;  /* 0x000000680070d947 */ /* 0x002fec0003800000 */
.L_x_208:
[----:B-1----:R-:W-:Y:S01]  /*4f60*/  @!P4 IADD3 R3, P0, PT, R32, 0x580, RZ ;  /* 0x000005802003c810 */ /* 0x002fe20007f1e0ff */
[----:B------:R-:W-:Y:S01]  /*4f70*/  VOTEU.ALL UP1, P4 ;  /* 0x0000000000ff7886 */ /* 0x000fe20002020000 */
[----:B------:R-:W-:Y:S01]  /*4f80*/  UMOV UR18, 0x0 ;  /* 0x0000000000127882 */ /* 0x000fe20000000000 */
[----:B------:R-:W-:Y:S01]  /*4f90*/  UMOV UR19, 0x10000000 ;  /* 0x1000000000137882 */ /* 0x000fe20000000000 */
[----:B------:R-:W-:Y:S01]  /*4fa0*/  @!P4 R2UR UR9, R3 ;  /* 0x000000000309c2ca */ /* 0x000fe200000e0000 */
[----:B------:R-:W-:Y:S01]  /*4fb0*/  @!P4 IMAD.X R0, RZ, RZ, R33, P0 ;  /* 0x000000ffff00c224 */ /* 0x000fe200000e0621 */
[----:B------:R-:W-:Y:S01]  /*4fc0*/  @!UP1 UIADD3 UR10, UPT, UPT, UR42, 0x70, URZ ;  /* 0x000000702a0a9890 */ /* 0x000fe2000fffe0ff */
[----:B------:R-:W-:Y:S01]  /*4fd0*/  ISETP.NE.AND P0, PT, R27, 0x2, PT ;  /* 0x000000021b00780c */ /* 0x000fe20003f05270 */
[----:B------:R-:W-:Y:S01]  /*4fe0*/  UMOV UR11, UR43 ;  /* 0x0000002b000b7c82 */ /* 0x000fe20008000000 */
[----:B------:R-:W-:Y:S01]  /*4ff0*/  UMOV UR12, UR36 ;  /* 0x00000024000c7c82 */ /* 0x000fe20008000000 */
[----:B------:R-:W-:Y:S01]  /*5000*/  @!P4 R2UR UR8, R0 ;  /* 0x000000000008c2ca */ /* 0x000fe200000e0000 */
[----:B------:R-:W-:Y:S01]  /*5010*/  IMAD.IADD R20, R8, 0x1, R66 ;  /* 0x0000000108147824 */ /* 0x000fe200078e0242 */
[----:B------:R-:W-:Y:S01]  /*5020*/  @P3 R2UR UR36, R24 ;  /* 0x00000000182432ca */ /* 0x000fe200000e0000 */
[----:B------:R-:W-:Y:S01]  /*5030*/  IMAD.IADD R21, R13, 0x1, R68 ;  /* 0x000000010d157824 */ /* 0x000fe200078e0244 */
[----:B------:R-:W-:Y:S02]  /*5040*/  SEL R0, RZ, 0x1, P0 ;  /* 0x00000001ff007807 */ /* 0x000fe40000000000 */
[----:B------:R-:W-:Y:S01]  /*5050*/  SEL R27, R27, RZ, P0 ;  /* 0x000000ff1b1b7207 */ /* 0x000fe20000000000 */
[----:B------:R-:W-:Y:S01]  /*5060*/  IMAD.U32 R10, RZ, RZ, UR9 ;  /* 0x00000009ff0a7e24 */ /* 0x000fe2000f8e00ff */
[----:B------:R-:W-:Y:S01]  /*5070*/  UMOV UR9, UR17 ;  /* 0x0000001100097c82 */ /* 0x000fe20008000000 */
[----:B------:R-:W-:Y:S03]  /*5080*/  LOP3.LUT R25, R25, R0, RZ, 0x3c, !PT ;  /* 0x0000000019197212 */ /* 0x000fe600078e3cff */
[----:B------:R-:W-:Y:S01]  /*5090*/  @!P4 R2UR UR14, R10 ;  /* 0x000000000a0ec2ca */ /* 0x000fe200000e0000 */
[----:B------:R-:W-:Y:S01]  /*50a0*/  IMAD.U32 R11, RZ, RZ, UR8 ;  /* 0x00000008ff0b7e24 */ /* 0x000fe2000f8e00ff */
[----:B------:R-:W-:Y:S01]  /*50b0*/  @!UP1 UIADD3 UR8, UPT, UPT, UR7, 0x6200, URZ ;  /* 0x0000620007089890 */ /* 0x000fe2000fffe0ff */
[----:B------:R-:W-:Y:S03]  /*50c0*/  VOTEU.ALL UP1, P4 ;  /* 0x0000000000ff7886 */ /* 0x000fe60002020000 */
[----:B------:R-:W-:Y:S11]  /*50d0*/  @!P4 R2UR UR15, R11 ;  /* 0x000000000b0fc2ca */ /* 0x000ff600000e0000 */
[----:B------:R-:W-:Y:S02]  /*50e0*/  @!UPT UIADD3 URZ, UPT, UPT, URZ, URZ, URZ ;  /* 0x000000fffffff290 */ /* 0x000fe4000fffe0ff */
[----:B------:R2:W-:Y:S01]  /*50f0*/  @!UP1 UTMALDG.3D [UR8], [UR14], desc[UR18] ;  /* 0x000012080e0095b4 */ /* 0x0005e20008011000 */
[----:B------:R2:W-:Y:S01]  /*5100*/  @!P4 SYNCS.ARRIVE.TRANS64.RED.A0TR RZ, [UR7+0x48], R23 ;  /* 0x00004817ffffc9a7 */ /* 0x0005e20008300407 */
[----:B------:R-:W-:Y:S01]  /*5110*/  UPLOP3.LUT UP1, UPT, UPT, UPT, UPT, 0x80, 0x8 ;  /* 0x000000000008789c */ /* 0x000fe20003f2f070 */
[----:B------:R-:W-:Y:S01]  /*5120*/  SYNCS.ARRIVE.TRANS64.RED.A1T0 RZ, [UR13], RZ ;  /* 0x000000ffffff79a7 */ /* 0x000fe2000810040d */
[----:B------:R-:W-:Y:S09]  /*5130*/  @P3 BRA `(.L_x_81) ;  /* 0xffffffec00103947 */ /* 0x000ff2000383ffff */
[----:B------:R-:W1:Y:S02]  /*5140*/  SYNCS.PHASECHK.TRANS64.TRYWAIT P0, [UR7+0x50], R12 ;  /* 0x0000500cff0075a7 */ /* 0x000e640008001107 */
[----:B-1----:R-:W-:Y:S05]  /*5150*/  @!P0 BRA `(.L_x_82) ;  /* 0x0000006800088947 */ /* 0x002fea0003800000 */
.L_x_210:
[----:B------:R-:W3:Y:S02]  /*5160*/  SYNCS.PHASECHK.TRANS64.TRYWAIT P0, [UR7+0x58], R12 ;  /* 0x0000580cff0075a7 */ /* 0x000ee40008001107 */
[----:B---3--:R-:W-:Y:S05]  /*5170*/  @!P0 BRA `(.L_x_83) ;  /* 0x0000006800188947 */ /* 0x008fea0003800000 */
.L_x_212:
[----:B------:R-:W3:Y:S01]  /*5180*/  SYNCS.PHASECHK.TRANS64.TRYWAIT P0, [UR7+0x60], R12 ;  /* 0x0000600cff0075a7 */ /* 0x000ee20008001107 */
[----:B------:R-:W-:Y:S01]  /*5190*/  HFMA2 R0, -RZ, RZ, 0, 5.9604644775390625e-08 ;  /* 0x00000001ff007431 */ /* 0x000fe200000001ff */
[----:B---3--:R-:W-:Y:S06]  /*51a0*/  @!P0 BRA `(.L_x_84) ;  /* 0x0000006800248947 */ /* 0x008fec0003800000 */
.L_x_214:
[----:B------:R-:W-:Y:S02]  /*51b0*/  MOV R2, UR7 ;  /* 0x0000000700027c02 */ /* 0x000fe40008000f00 */
[----:B-1----:R-:W-:-:S07]  /*51c0*/  SHF.L.U32 R3, R0, 0x1f, RZ ;  /* 0x0000001f00037819 */ /* 0x002fce00000006ff */
.L_x_85:
[----:B-1----:R1:W3:Y:S02]  /*51d0*/  SYNCS.PHASECHK.TRANS64.TRYWAIT P0, [R2+URZ+0x68], R3 ;  /* 0x00006803020075a7 */ /* 0x0022e400080011ff */
[----:B---3--:R-:W-:Y:S05]  /*51e0*/  @!P0 NANOSLEEP.SYNCS 0x989680 ;  /* 0x009896800000895d */ /* 0x008fea0003900000 */
[----:B------:R-:W3:Y:S02]  /*51f0*/  @!P0 SYNCS.PHASECHK.TRANS64 P0, [R2+URZ+0x68], R3 ;  /* 0x00006803020085a7 */ /* 0x000ee400080010ff */
[----:B--23--:R-:W-:Y:S05]  /*5200*/  @P0 EXIT ;  /* 0x000000000000094d */ /* 0x00cfea0003800000 */
[----:B------:R-:W-:Y:S05]  /*5210*/  BRA `(.L_x_85) ;  /* 0xfffffffc00ec7947 */ /* 0x000fea000383ffff */
.L_x_66:
[----:B------:R-:W-:-:S06]  /*5220*/  UISETP.GE.AND UP1, UPT, UR8, 0x4, UPT ;  /* 0x000000040800788c */ /* 0x000fcc000bf26270 */
[----:B------:R-:W-:-:S13]  /*5230*/  PLOP3.LUT P0, PT, PT, PT, UP1, 0x80, 0x8 ;  /* 0x000000000008781c */ /* 0x000fda0003f0f018 */
[----:B------:R-:W-:Y:S05]  /*5240*/  @!P0 EXIT ;  /* 0x000000000000894d */ /* 0x000fea0003800000 */
[----:B------:R-:W-:Y:S01]  /*5250*/  BAR.SYNC.DEFER_BLOCKING 0x6, 0xa0 ;  /* 0x0182800000007b1d */ /* 0x000fe20000010000 */
[C---:B------:R-:W-:Y:S01]  /*5260*/  IMAD.SHL.U32 R3, R80.reuse, 0x10, RZ ;  /* 0x0000001050037824 */ /* 0x040fe200078e00ff */
[C---:B------:R-:W-:Y:S01]  /*5270*/  SHF.L.U32 R33, R80.reuse, 0x10, RZ ;  /* 0x0000001050217819 */ /* 0x040fe200000006ff */
[C---:B------:R-:W-:Y:S01]  /*5280*/  IMAD.SHL.U32 R2, R80.reuse, 0x2, RZ ;  /* 0x0000000250027824 */ /* 0x040fe200078e00ff */
[C---:B------:R-:W-:Y:S01]  /*5290*/  LOP3.LUT R81, R80.reuse, 0x60, RZ, 0xc0, !PT ;  /* 0x0000006050517812 */ /* 0x040fe200078ec0ff */
[----:B------:R-:W-:Y:S01]  /*52a0*/  HFMA2 R75, -RZ, RZ, 0, 0 ;  /* 0x00000000ff4b7431 */ /* 0x000fe200000001ff */
[----:B------:R-:W-:Y:S02]  /*52b0*/  UMOV UR48, 0x400 ;  /* 0x0000040000307882 */ /* 0x000fe40000000000 */
[----:B------:R-:W1:Y:S01]  /*52c0*/  LDC R71, c[0x0][0x370] ;  /* 0x0000dc00ff477b82 */ /* 0x000e620000000800 */
[----:B------:R-:W-:Y:S01]  /*52d0*/  ULEA UR48, UR37, UR48, 0x18 ;  /* 0x0000003025307291 */ /* 0x000fe2000f8ec0ff */
[----:B------:R-:W-:Y:S01]  /*52e0*/  LOP3.LUT R5, R3, 0x60, RZ, 0xc0, !PT ;  /* 0x0000006003057812 */ /* 0x000fe200078ec0ff */
[----:B------:R-:W-:Y:S01]  /*52f0*/  IMAD.MOV.U32 R30, RZ, RZ, RZ ;  /* 0x000000ffff1e7224 */ /* 0x000fe200078e00ff */
[----:B------:R-:W-:Y:S01]  /*5300*/  LOP3.LUT R78, R80, 0x2, RZ, 0xc0, !PT ;  /* 0x00000002504e7812 */ /* 0x000fe200078ec0ff */
[----:B------:R-:W-:Y:S01]  /*5310*/  UIADD3 UR4, UPT, UPT, UR48, 0x200, URZ ;  /* 0x0000020030047890 */ /* 0x000fe2000fffe0ff */
[----:B------:R-:W-:Y:S01]  /*5320*/  LOP3.LUT R2, R5, 0xc, R2, 0xf8, !PT ;  /* 0x0000000c05027812 */ /* 0x000fe200078ef802 */
[----:B------:R-:W-:Y:S01]  /*5330*/  IMAD.MOV.U32 R84, RZ, RZ, RZ ;  /* 0x000000ffff547224 */ /* 0x000fe200078e00ff */
[----:B------:R-:W2:Y:S01]  /*5340*/  LDC R28, c[0x0][0xb0c] ;  /* 0x0002c300ff1c7b82 */ /* 0x000ea20000000800 */
[----:B------:R-:W-:Y:S01]  /*5350*/  LOP3.LUT R33, R33, 0x600000, RZ, 0xc0, !PT ;  /* 0x0060000021217812 */ /* 0x000fe200078ec0ff */
[----:B------:R-:W4:Y:S01]  /*5360*/  LDCU.64 UR52, c[0x0][0x348] ;  /* 0x00006900ff3477ac */ /* 0x000f220008000a00 */
[----:B------:R-:W-:Y:S01]  /*5370*/  IMAD.U32 R73, RZ, RZ, UR4 ;  /* 0x00000004ff497e24 */ /* 0x000fe2000f8e00ff */
[----:B------:R-:W-:-:S02]  /*5380*/  LOP3.LUT R2, R2, 0x790, R3, 0xf8, !PT ;  /* 0x0000079002027812 */ /* 0x000fc400078ef803 */
[----:B------:R-:W-:Y:S01]  /*5390*/  LOP3.LUT R80, R80, 0x4, RZ, 0xc0, !PT ;  /* 0x0000000450507812 */ /* 0x000fe200078ec0ff */
[----:B------:R-:W1:Y:S01]  /*53a0*/  LDCU.64 UR38, c[0x0][0x888] ;  /* 0x00011100ff2677ac */ /* 0x000e620008000a00 */
[----:B------:R-:W1:Y:S01]  /*53b0*/  LDC R69, c[0x0][0xb20] ;  /* 0x0002c800ff457b82 */ /* 0x000e620000000800 */
[----:B------:R-:W3:Y:S01]  /*53c0*/  LDS R0, [UR48+0x130] ;  /* 0x00013030ff007984 */ /* 0x000ee20008000800 */
[----:B------:R-:W-:Y:S01]  /*53d0*/  LEA R79, R2, R73, 0x2 ;  /* 0x00000049024f7211 */ /* 0x000fe200078e10ff */
[----:B------:R-:W1:Y:S01]  /*53e0*/  LDCU.64 UR44, c[0x0][0x890] ;  /* 0x00011200ff2c77ac */ /* 0x000e620008000a00 */
[----:B------:R-:W-:-:S03]  /*53f0*/  MOV R76, RZ ;  /* 0x000000ff004c7202 */ /* 0x000fc60000000f00 */
[--C-:B------:R-:W-:Y:S01]  /*5400*/  IMAD R78, R78, -0x10, R79.reuse ;  /* 0xfffffff04e4e7824 */ /* 0x100fe200078e024f */
[----:B------:R-:W1:Y:S01]  /*5410*/  LDC R27, c[0x0][0xb30] ;  /* 0x0002cc00ff1b7b82 */ /* 0x000e620000000800 */
[----:B------:R-:W-:Y:S01]  /*5420*/  IMAD R77, R80, -0x10, R79 ;  /* 0xfffffff0504d7824 */ /* 0x000fe200078e024f */
[----:B------:R-:W-:Y:S01]  /*5430*/  UMOV UR49, URZ ;  /* 0x000000ff00317c82 */ /* 0x000fe20008000000 */
[----:B------:R-:W-:-:S05]  /*5440*/  UMOV UR51, URZ ;  /* 0x000000ff00337c82 */ /* 0x000fca0008000000 */
[----:B------:R-:W1:Y:S08]  /*5450*/  LDC.64 R64, c[0x0][0xb10] ;  /* 0x0002c400ff407b82 */ /* 0x000e700000000a00 */
[----:B------:R-:W1:Y:S08]  /*5460*/  LDC.64 R24, c[0x0][0xb18] ;  /* 0x0002c600ff187b82 */ /* 0x000e700000000a00 */
[----:B------:R-:W1:Y:S08]  /*5470*/  LDC.64 R22, c[0x0][0xb28] ;  /* 0x0002ca00ff167b82 */ /* 0x000e700000000a00 */
[----:B------:R-:W1:Y:S01]  /*5480*/  LDC.64 R62, c[0x0][0x8b0] ;  /* 0x00022c00ff3e7b82 */ /* 0x000e620000000a00 */
[----:B---3--:R-:W-:-:S07]  /*5490*/  IMAD.IADD R33, R0, 0x1, R33 ;  /* 0x0000000100217824 */ /* 0x008fce00078e0221 */
[----:B------:R-:W3:Y:S08]  /*54a0*/  LDC.64 R60, c[0x0][0x8a8] ;  /* 0x00022a00ff3c7b82 */ /* 0x000ef00000000a00 */
[----:B--2-4-:R-:W1:Y:S02]  /*54b0*/  LDC R70, c[0x0][0x374] ;  /* 0x0000dd00ff467b82 */ /* 0x014e640000000800 */
.L_x_161:
[C---:B------:R-:W-:Y:S02]  /*54c0*/  LEA R0, R84.reuse, UR48, 0x3 ;  /* 0x0000003054007c11 */ /* 0x040fe4000f8e18ff */
[----:B------:R-:W-:Y:S02]  /*54d0*/  SHF.L.U32 R3, R75, 0x1f, RZ ;  /* 0x0000001f4b037819 */ /* 0x000fe400000006ff */
[----:B-1----:R-:W-:Y:S02]  /*54e0*/  LEA R16, R84, UR48, 0x4 ;  /* 0x0000003054107c11 */ /* 0x002fe4000f8e20ff */
[----:B------:R-:W2:Y:S02]  /*54f0*/  SYNCS.PHASECHK.TRANS64.TRYWAIT P0, [R0+URZ+0x80], R3 ;  /* 0x00008003000075a7 */ /* 0x000ea400080011ff */
[----:B--23--:R-:W-:Y:S05]  /*5500*/  @!P0 BRA `(.L_x_86) ;  /* 0x0000006400648947 */ /* 0x00cfea0003800000 */
.L_x_215:
[----:B------:R-:W4:Y:S01]  /*5510*/  LDC.64 R12, c[0x0][0xb10] ;  /* 0x0002c400ff0c7b82 */ /* 0x000f220000000a00 */
[----:B------:R-:W3:Y:S01]  /*5520*/  LDS.128 R16, [R16+0x110] ;  /* 0x0001100010107984 */ /* 0x000ee20000000c00 */
[----:B-1----:R-:W-:Y:S01]  /*5530*/  ISETP.NE.AND P1, PT, R27, 0x1, PT ;  /* 0x000000011b00780c */ /* 0x002fe20003f25270 */
[----:B--2---:R-:W-:Y:S01]  /*5540*/  VIADD R0, R0, 0x90 ;  /* 0x0000009000007836 */ /* 0x004fe20000000000 */
[----:B------:R-:W-:Y:S04]  /*5550*/  ISETP.GE.AND P0, PT, R26, 0x1, PT ;  /* 0x000000011a00780c */ /* 0x000fe80003f06270 */
[----:B------:R-:W1:Y:S01]  /*5560*/  LDC.64 R10, c[0x0][0xb18] ;  /* 0x0002c600ff0a7b82 */ /* 0x000e620000000a00 */
[----:B------:R-:W-:Y:S01]  /*5570*/  PRMT R0, RZ, 0x654, R0 ;  /* 0x00000654ff007816 */ /* 0x000fe20000000000 */
[----:B------:R-:W-:Y:S01]  /*5580*/  @!PT LDS RZ, [RZ] ;  /* 0x00000000fffff984 */ /* 0x000fe20000000800 */
[----:B------:R-:W-:Y:S01]  /*5590*/  @!PT LDS RZ, [RZ] ;  /* 0x00000000fffff984 */ /* 0x000fe20000000800 */
[----:B------:R-:W-:Y:S01]  /*55a0*/  @!PT LDS RZ, [RZ] ;  /* 0x00000000fffff984 */ /* 0x000fe20000000800 */
[----:B------:R-:W-:Y:S01]  /*55b0*/  @!PT LDS RZ, [RZ] ;  /* 0x00000000fffff984 */ /* 0x000fe20000000800 */
[----:B------:R2:W-:Y:S06]  /*55c0*/  MEMBAR.ALL.CTA ;  /* 0x0000000000007992 */ /* 0x0005ec0000008000 */
[----:B--2---:R-:W2:Y:S01]  /*55d0*/  FENCE.VIEW.ASYNC.S ;  /* 0x00000000000073c6 */ /* 0x004ea20000000000 */
[----:B------:R-:W1:Y:S08]  /*55e0*/  @!P1 LDC R14, c[0x0][0xb20] ;  /* 0x0002c800ff0e9b82 */ /* 0x000e700000000800 */
[----:B------:R-:W1:Y:S01]  /*55f0*/  @!P1 LDC R9, c[0x0][0xb0c] ;  /* 0x0002c300ff099b82 */ /* 0x000e620000000800 */
[----:B--2---:R2:W-:Y:S01]  /*5600*/  SYNCS.ARRIVE.TRANS64.RED.A1T0 RZ, [R0+URZ], RZ ;  /* 0x000000ff00ff79a7 */ /* 0x0045e200081004ff */
[----:B---3--:R-:W-:Y:S04]  /*5610*/  LOP3.LUT P4, RZ, R18, 0x1, RZ, 0xc0, !PT ;  /* 0x0000000112ff7812 */ /* 0x008fe8000788c0ff */
[----:B------:R-:W-:Y:S09]  /*5620*/  P2R R82, PR, RZ, 0x10 ;  /* 0x00000010ff527803 */ /* 0x000ff20000000000 */
[----:B------:R-:W-:Y:S02]  /*5630*/  @P4 MOV R31, R16 ;  /* 0x00000010001f4202 */ /* 0x000fe40000000f00 */
[----:B------:R-:W-:Y:S01]  /*5640*/  @P4 LOP3.LUT R29, R17, 0xffff, RZ, 0xc0, !PT ;  /* 0x0000ffff111d4812 */ /* 0x000fe200078ec0ff */
[----:B--2-4-:R-:W-:Y:S06]  /*5650*/  @!P0 BRA `(.L_x_87) ;  /* 0x0000000000a48947 */ /* 0x014fec0003800000 */
[----:B------:R-:W-:Y:S01]  /*5660*/  IMAD.HI.U32 R36, R70, R25, RZ ;  /* 0x0000001946247227 */ /* 0x000fe200078e00ff */
[----:B------:R-:W-:Y:S02]  /*5670*/  ISETP.NE.AND P0, PT, R24, 0x1, PT ;  /* 0x000000011800780c */ /* 0x000fe40003f05270 */
[----:B------:R-:W-:Y:S01]  /*5680*/  ISETP.NE.AND P2, PT, R26, 0x1, PT ;  /* 0x000000011a00780c */ /* 0x000fe20003f45270 */
[-C--:B------:R-:W-:Y:S01]  /*5690*/  IMAD.HI.U32 R34, R71, R64.reuse, RZ ;  /* 0x0000004047227227 */ /* 0x080fe200078e00ff */
[----:B------:R-:W-:Y:S02]  /*56a0*/  SHF.R.U32.HI R37, RZ, R69, R36 ;  /* 0x00000045ff257219 */ /* 0x000fe40000011624 */
[----:B------:R-:W-:Y:S01]  /*56b0*/  ISETP.NE.AND P3, PT, R28, 0x1, PT ;  /* 0x000000011c00780c */ /* 0x000fe20003f65270 */
[----:B------:R-:W-:Y:S01]  /*56c0*/  IMAD.HI.U32 R40, R29, R25, RZ ;  /* 0x000000191d287227 */ /* 0x000fe200078e00ff */
[----:B------:R-:W-:Y:S02]  /*56d0*/  SHF.R.U32.HI R34, RZ, R65, R34 ;  /* 0x00000041ff227219 */ /* 0x000fe40000011622 */
[----:B------:R-:W-:Y:S01]  /*56e0*/  SEL R3, R70, R37, !P0 ;  /* 0x0000002546037207 */ /* 0x000fe20004000000 */
[----:B------:R-:W-:Y:S01]  /*56f0*/  IMAD.HI.U32 R38, R31, R64, RZ ;  /* 0x000000401f267227 */ /* 0x000fe200078e00ff */
[----:B------:R-:W-:Y:S03]  /*5700*/  SEL R7, R71, R34, !P3 ;  /* 0x0000002247077207 */ /* 0x000fe60005800000 */
[-C--:B------:R-:W-:Y:S01]  /*5710*/  IMAD.HI.U32 R34, R3, R22.reuse, RZ ;  /* 0x0000001603227227 */ /* 0x080fe200078e00ff */
[----:B------:R-:W-:Y:S03]  /*5720*/  SHF.R.U32.HI R38, RZ, R65, R38 ;  /* 0x00000041ff267219 */ /* 0x000fe60000011626 */
[----:B------:R-:W-:Y:S01]  /*5730*/  IMAD.HI.U32 R36, R7, R22, RZ ;  /* 0x0000001607247227 */ /* 0x000fe200078e00ff */
[----:B------:R-:W-:Y:S02]  /*5740*/  @P2 SHF.R.U32.HI R3, RZ, R23, R34 ;  /* 0x00000017ff032219 */ /* 0x000fe40000011622 */
[----:B------:R-:W-:Y:S02]  /*5750*/  SHF.R.U32.HI R34, RZ, R69, R40 ;  /* 0x00000045ff227219 */ /* 0x000fe40000011628 */
[----:B------:R-:W-:Y:S01]  /*5760*/  @P2 SHF.R.U32.HI R7, RZ, R23, R36 ;  /* 0x00000017ff072219 */ /* 0x000fe20000011624 */
[C---:B------:R-:W-:Y:S01]  /*5770*/  IMAD R2, R26.reuse, R3, RZ ;  /* 0x000000031a027224 */ /* 0x040fe200078e02ff */
[----:B------:R-:W-:Y:S02]  /*5780*/  SEL R5, R29, R34, !P0 ;  /* 0x000000221d057207 */ /* 0x000fe40004000000 */
[----:B------:R-:W-:Y:S01]  /*5790*/  SEL R3, R31, R38, !P3 ;  /* 0x000000261f037207 */ /* 0x000fe20005800000 */
[----:B------:R-:W-:Y:S01]  /*57a0*/  IMAD R4, R26, R7, RZ ;  /* 0x000000071a047224 */ /* 0x000fe200078e02ff */
[C---:B------:R-:W-:Y:S01]  /*57b0*/  ISETP.GE.AND P0, PT, R5.reuse, R2, PT ;  /* 0x000000020500720c */ /* 0x040fe20003f06270 */
[----:B------:R-:W-:Y:S03]  /*57c0*/  IMAD.HI.U32 R6, R5, R22, RZ ;  /* 0x0000001605067227 */ /* 0x000fe600078e00ff */
[----:B------:R-:W-:Y:S01]  /*57d0*/  ISETP.GE.OR P0, PT, R3, R4, P0 ;  /* 0x000000040300720c */ /* 0x000fe20000706670 */
[----:B------:R-:W-:Y:S01]  /*57e0*/  IMAD.MOV R4, RZ, RZ, -R3 ;  /* 0x000000ffff047224 */ /* 0x000fe200078e0a03 */
[-C--:B------:R-:W-:Y:S03]  /*57f0*/  SHF.R.U32.HI R6, RZ, R23.reuse, R6 ;  /* 0x00000017ff067219 */ /* 0x080fe60000011606 */
[----:B------:R-:W-:Y:S01]  /*5800*/  IMAD R31, R28, R4, R31 ;  /* 0x000000041c1f7224 */ /* 0x000fe200078e021f */
[----:B------:R-:W-:Y:S05]  /*5810*/  SEL R15, R5, R6, !P2 ;  /* 0x00000006050f7207 */ /* 0x000fea0005000000 */
[----:B------:R-:W-:Y:S02]  /*5820*/  IMAD.MOV R6, RZ, RZ, -R15 ;  /* 0x000000ffff067224 */ /* 0x000fe400078e0a0f */
[C---:B------:R-:W-:Y:S04]  /*5830*/  @!P0 IMAD.HI.U32 R2, R3.reuse, R22, RZ ;  /* 0x0000001603028227 */ /* 0x040fe800078e00ff */
[----:B------:R-:W-:Y:S01]  /*5840*/  IMAD R6, R26, R6, R5 ;  /* 0x000000061a067224 */ /* 0x000fe200078e0205 */
[----:B------:R-:W-:Y:S04]  /*5850*/  @!P0 SHF.R.U32.HI R2, RZ, R23, R2 ;  /* 0x00000017ff028219 */ /* 0x000fe80000011602 */
[----:B------:R-:W-:Y:S02]  /*5860*/  @!P0 SEL R0, R3, R2, !P2 ;  /* 0x0000000203008207 */ /* 0x000fe40005000000 */
[----:B------:R-:W-:Y:S02]  /*5870*/  IADD3 R2, PT, PT, -R5, RZ, RZ ;  /* 0x000000ff05027210 */ /* 0x000fe40007ffe1ff */
[----:B------:R-:W-:Y:S01]  /*5880*/  @!P0 IADD3 R8, PT, PT, R15, -R0, RZ ;  /* 0x800000000f088210 */ /* 0x000fe20007ffe0ff */
[----:B------:R-:W-:Y:S02]  /*5890*/  @!P0 IMAD R0, R7, R6, R0 ;  /* 0x0000000607008224 */ /* 0x000fe400078e0200 */
[----:B------:R-:W-:Y:S02]  /*58a0*/  IMAD R29, R24, R2, R29 ;  /* 0x00000002181d7224 */ /* 0x000fe400078e021d */
[----:B------:R-:W-:Y:S02]  /*58b0*/  @!P0 IMAD R5, R8, R26, R3 ;  /* 0x0000001a08058224 */ /* 0x000fe400078e0203 */
[----:B------:R-:W-:Y:S04]  /*58c0*/  @!P0 IMAD.MOV.U32 R3, RZ, RZ, R0 ;  /* 0x000000ffff038224 */ /* 0x000fe800078e0000 */
[----:B------:R-:W-:Y:S02]  /*58d0*/  IMAD R31, R3, R28, R31 ;  /* 0x0000001c031f7224 */ /* 0x000fe400078e021f */
[----:B------:R-:W-:Y:S07]  /*58e0*/  IMAD R29, R5, R24, R29 ;  /* 0x00000018051d7224 */ /* 0x000fee00078e021d */
.L_x_87:
[----:B-1----:R-:W-:Y:S01]  /*58f0*/  @!P1 ISETP.NE.AND P0, PT, R10, 0x1, PT ;  /* 0x000000010a00980c */ /* 0x002fe20003f05270 */
[----:B------:R-:W-:Y:S01]  /*5900*/  @!P1 IMAD.HI.U32 R3, R29, R11, RZ ;  /* 0x0000000b1d039227 */ /* 0x000fe200078e00ff */
[----:B------:R-:W-:Y:S01]  /*5910*/  R2UR UR42, R21 ;  /* 0x00000000152a72ca */ /* 0x000fe200000e0000 */
[----:B------:R-:W-:Y:S01]  /*5920*/  BSSY.RECONVERGENT B6, `(.L_x_88) ;  /* 0x0000031000067945 */ /* 0x000fe20003800200 */
[----:B------:R-:W-:Y:S01]  /*5930*/  R2UR UR41, R20 ;  /* 0x00000000142972ca */ /* 0x000fe200000e0000 */
[----:B------:R-:W-:Y:S01]  /*5940*/  @!P1 IMAD.HI.U32 R0, R31, R12, RZ ;  /* 0x0000000c1f009227 */ /* 0x000fe200078e00ff */
[----:B------:R-:W-:Y:S02]  /*5950*/  @!P1 SHF.R.U32.HI R2, RZ, R14, R3 ;  /* 0x0000000eff029219 */ /* 0x000fe40000011603 */
[----:B------:R-:W-:Y:S01]  /*5960*/  @!P1 ISETP.NE.AND P2, PT, R9, 0x1, PT ;  /* 0x000000010900980c */ /* 0x000fe20003f45270 */
[----:B------:R-:W-:Y:S01]  /*5970*/  VIADD R84, R84, 0x1 ;  /* 0x0000000154547836 */ /* 0x000fe20000000000 */
[----:B------:R-:W-:Y:S02]  /*5980*/  @!P1 SEL R2, R29, R2, !P0 ;  /* 0x000000021d029207 */ /* 0x000fe40004000000 */
[----:B------:R-:W-:Y:S02]  /*5990*/  @!P1 SHF.R.U32.HI R0, RZ, R13, R0 ;  /* 0x0000000dff009219 */ /* 0x000fe40000011600 */
[----:B------:R-:W-:Y:S01]  /*59a0*/  LOP3.LUT P0, RZ, R73, 0x1b0, RZ, 0xc0, !PT ;  /* 0x000001b049ff7812 */ /* 0x000fe2000780c0ff */
[----:B------:R-:W-:Y:S01]  /*59b0*/  USHF.L.U32 UR42, UR42, 0x7, URZ ;  /* 0x000000072a2a7899 */ /* 0x000fe200080006ff */
[----:B------:R-:W-:Y:S01]  /*59c0*/  @!P1 SEL R3, R31, R0, !P2 ;  /* 0x000000001f039207 */ /* 0x000fe20005000000 */
[----:B------:R-:W-:Y:S01]  /*59d0*/  USHF.L.U32 UR41, UR41, 0x7, URZ ;  /* 0x0000000729297899 */ /* 0x000fe200080006ff */
[----:B------:R-:W-:Y:S03]  /*59e0*/  @P4 SHF.R.U32.HI R74, RZ, 0x10, R17 ;  /* 0x00000010ff4a4819 */ /* 0x000fe60000011611 */
[----:B------:R-:W-:Y:S02]  /*59f0*/  @!P1 IMAD.IADD R0, R2, 0x1, -R3 ;  /* 0x0000000102009824 */ /* 0x000fe400078e0a03 */
[----:B------:R-:W-:Y:S02]  /*5a00*/  @!P1 IMAD.IADD R2, R3, 0x1, -R2 ;  /* 0x0000000103029824 */ /* 0x000fe400078e0a02 */
[----:B------:R-:W-:Y:S02]  /*5a10*/  @!P1 IMAD R31, R0, R9, R31 ;  /* 0x00000009001f9224 */ /* 0x000fe400078e021f */
[----:B------:R-:W-:Y:S01]  /*5a20*/  @!P1 IMAD R29, R2, R10, R29 ;  /* 0x0000000a021d9224 */ /* 0x000fe200078e021d */
[----:B------:R-:W-:Y:S06]  /*5a30*/  @!P0 BRA `(.L_x_89) ;  /* 0x00000000007c8947 */ /* 0x000fec0003800000 */
[----:B------:R-:W1:Y:S01]  /*5a40*/  LDCU.64 UR8, c[0x4][0x80] ;  /* 0x01001000ff0877ac */ /* 0x000e620008000a00 */
[----:B------:R-:W-:Y:S01]  /*5a50*/  MOV R2, 0x0 ;  /* 0x0000000000027802 */ /* 0x000fe20000000f00 */
[----:B------:R-:W-:Y:S02]  /*5a60*/  HFMA2 R12, -RZ, RZ, 0, 5.9604644775390625e-08 ;  /* 0x00000001ff0c7431 */ /* 0x000fe400000001ff */
[----:B------:R-:W-:Y:S01]  /*5a70*/  IMAD.MOV.U32 R8, RZ, RZ, 0x70 ;  /* 0x00000070ff087424 */ /* 0x000fe200078e00ff */
[----:B------:R2:W3:Y:S01]  /*5a80*/  LDC.64 R14, c[0x4][R2] ;  /* 0x01000000020e7b82 */ /* 0x0004e20000000a00 */
[----:B------:R-:W4:Y:S01]  /*5a90*/  LDCU.64 UR6, c[0x4][0x88] ;  /* 0x01001100ff0677ac */ /* 0x000f220008000a00 */
[----:B------:R-:W-:Y:S01]  /*5aa0*/  IMAD.MOV.U32 R13, RZ, RZ, RZ ;  /* 0x000000ffff0d7224 */ /* 0x000fe200078e00ff */
[----:B------:R-:W2:Y:S01]  /*5ab0*/  LDCU.64 UR4, c[0x4][0x8] ;  /* 0x01000100ff0477ac */ /* 0x000ea20008000a00 */
[----:B-1----:R-:W-:Y:S01]  /*5ac0*/  MOV R5, UR9 ;  /* 0x0000000900057c02 */ /* 0x002fe20008000f00 */
[----:B------:R-:W-:Y:S01]  /*5ad0*/  IMAD.U32 R4, RZ, RZ, UR8 ;  /* 0x00000008ff047e24 */ /* 0x000fe2000f8e00ff */
[----:B----4-:R-:W-:Y:S01]  /*5ae0*/  MOV R7, UR7 ;  /* 0x0000000700077c02 */ /* 0x010fe20008000f00 */
[----:B------:R-:W-:Y:S01]  /*5af0*/  IMAD.U32 R6, RZ, RZ, UR6 ;  /* 0x00000006ff067e24 */ /* 0x000fe2000f8e00ff */
[----:B--2---:R-:W-:Y:S01]  /*5b00*/  MOV R11, UR5 ;  /* 0x00000005000b7c02 */ /* 0x004fe20008000f00 */
[----:B------:R-:W-:Y:S02]  /*5b10*/  IMAD.U32 R10, RZ, RZ, UR4 ;  /* 0x00000004ff0a7e24 */ /* 0x000fe4000f8e00ff */
[----:B------:R-:W-:Y:S07]  /*5b20*/  LEPC R20, `(.L_x_90) ;  /* 0x000000001014794e */ /* 0x000fee0000000000 */
[----:B---3-5:R-:W-:Y:S05]  /*5b30*/  CALL.ABS.NOINC R14 ;  /* 0x000000000e007343 */ /* 0x028fea0003c00000 */
.L_x_90:
[----:B------:R-:W1:Y:S01]  /*5b40*/  LDCU.64 UR8, c[0x4][0x80] ;  /* 0x01001000ff0877ac */ /* 0x000e620008000a00 */
[----:B------:R-:W2:Y:S01]  /*5b50*/  LDC.64 R2, c[0x4][R2] ;  /* 0x0100000002027b82 */ /* 0x000ea20000000a00 */
[----:B------:R-:W-:Y:S02]  /*5b60*/  HFMA2 R12, -RZ, RZ, 0, 5.9604644775390625e-08 ;  /* 0x00000001ff0c7431 */ /* 0x000fe400000001ff */
[----:B------:R-:W-:Y:S02]  /*5b70*/  IMAD.MOV.U32 R8, RZ, RZ, 0x70 ;  /* 0x00000070ff087424 */ /* 0x000fe400078e00ff */
[----:B------:R-:W-:Y:S01]  /*5b80*/  IMAD.MOV.U32 R13, RZ, RZ, RZ ;  /* 0x000000ffff0d7224 */ /* 0x000fe200078e00ff */
[----:B------:R-:W3:Y:S01]  /*5b90*/  LDCU.64 UR6, c[0x4][0x88] ;  /* 0x01001100ff0677ac */ /* 0x000ee20008000a00 */
[----:B------:R-:W4:Y:S01]  /*5ba0*/  LDCU.64 UR4, c[0x4][0x8] ;  /* 0x01000100ff0477ac */ /* 0x000f220008000a00 */
[----:B-1----:R-:W-:Y:S02]  /*5bb0*/  MOV R4, UR8 ;  /* 0x0000000800047c02 */ /* 0x002fe40008000f00 */
[----:B------:R-:W-:Y:S02]  /*5bc0*/  MOV R5, UR9 ;  /* 0x0000000900057c02 */ /* 0x000fe40008000f00 */
[----:B---3--:R-:W-:Y:S01]  /*5bd0*/  MOV R7, UR7 ;  /* 0x0000000700077c02 */ /* 0x008fe20008000f00 */
[----:B------:R-:W-:Y:S01]  /*5be0*/  IMAD.U32 R6, RZ, RZ, UR6 ;  /* 0x00000006ff067e24 */ /* 0x000fe2000f8e00ff */
[----:B----4-:R-:W-:Y:S01]  /*5bf0*/  MOV R11, UR5 ;  /* 0x00000005000b7c02 */ /* 0x010fe20008000f00 */
[----:B------:R-:W-:Y:S02]  /*5c00*/  IMAD.U32 R10, RZ, RZ, UR4 ;  /* 0x00000004ff0a7e24 */ /* 0x000fe4000f8e00ff */
[----:B------:R-:W-:Y:S07]  /*5c10*/  LEPC R20, `(.L_x_89) ;  /* 0x000000001014794e */ /* 0x000fee0000000000 */
[----:B--2---:R-:W-:Y:S05]  /*5c20*/  CALL.ABS.NOINC R2 ;  /* 0x0000000002007343 */ /* 0x004fea0003c00000 */
.L_x_89:
[----:B------:R-:W-:Y:S05]  /*5c30*/  BSYNC.RECONVERGENT B6 ;  /* 0x0000000000067941 */ /* 0x000fea0003800200 */
.L_x_88:
[----:B------:R-:W-:Y:S01]  /*5c40*/  ISETP.NE.U32.AND P4, PT, R62, RZ, PT ;  /* 0x000000ff3e00720c */ /* 0x000fe20003f85070 */
[----:B------:R-:W-:Y:S01]  /*5c50*/  UISETP.NE.AND UP2, UPT, UR50, URZ, UPT ;  /* 0x000000ff3200728c */ /* 0x000fe2000bf45270 */
[----:B------:R-:W-:Y:S01]  /*5c60*/  ISETP.NE.U32.AND P2, PT, RZ, UR38, PT ;  /* 0x00000026ff007c0c */ /* 0x000fe2000bf45070 */
[----:B------:R-:W-:Y:S01]  /*5c70*/  UISETP.NE.U32.AND UP1, UPT, UR44, URZ, UPT ;  /* 0x000000ff2c00728c */ /* 0x000fe2000bf25070 */
[----:B------:R-:W-:Y:S01]  /*5c80*/  ISETP.NE.AND.EX P4, PT, R63, RZ, PT, P4 ;  /* 0x000000ff3f00720c */ /* 0x000fe20003f85340 */
[----:B------:R-:W-:Y:S01]  /*5c90*/  UPLOP3.LUT UP0, UPT, UPT, UPT, UPT, 0x40, 0x4 ;  /* 0x000000000004789c */ /* 0x000fe20003f0e870 */
[----:B------:R-:W-:Y:S01]  /*5ca0*/  ISETP.NE.AND.EX P2, PT, RZ, UR39, PT, P2 ;  /* 0x00000027ff007c0c */ /* 0x000fe2000bf45320 */
[----:B------:R-:W-:Y:S01]  /*5cb0*/  UISETP.NE.AND.EX UP1, UPT, UR45, URZ, UPT, UP1 ;  /* 0x000000ff2d00728c */ /* 0x000fe2000bf25310 */
[----:B------:R-:W-:Y:S04]  /*5cc0*/  PLOP3.LUT P1, PT, PT, PT, UP2, 0x80, 0x8 ;  /* 0x000000000008781c */ /* 0x000fe80003f2f028 */
[----:B------:R-:W-:Y:S06]  /*5cd0*/  @UP2 UPLOP3.LUT UP0, UPT, UPT, UPT, UP1, 0x80, 0x8 ;  /* 0x000000000008289c */ /* 0x000fec0003f0f010 */
[----:B------:R-:W-:Y:S01]  /*5ce0*/  PLOP3.LUT P0, PT, PT, PT, UP0, 0x80, 0x8 ;  /* 0x000000000008781c */ /* 0x000fe20003f0f008 */
[----:B------:R-:W-:Y:S01]  /*5cf0*/  @!UPT UIADD3 URZ, UPT, UPT, URZ, URZ, URZ ;  /* 0x000000fffffff290 */ /* 0x000fe2000fffe0ff */
[----:B------:R-:W-:Y:S11]  /*5d00*/  BRA.U !UP1, `(.L_x_91) ;  /* 0x0000000109387547 */ /* 0x000ff6000b800000 */
[----:B------:R-:W-:Y:S01]  /*5d10*/  UISETP.NE.U32.AND UP0, UPT, UR38, URZ, UPT ;  /* 0x000000ff2600728c */ /* 0x000fe2000bf05070 */
[----:B------:R-:W-:Y:S02]  /*5d20*/  HFMA2 R0, -RZ, RZ, 0, 5.9604644775390625e-08 ;  /* 0x00000001ff007431 */ /* 0x000fe400000001ff */
[----:B------:R-:W-:Y:S01]  /*5d30*/  IMAD.MOV.U32 R67, RZ, RZ, 0x1 ;  /* 0x00000001ff437424 */ /* 0x000fe200078e00ff */
[----:B------:R-:W-:Y:S06]  /*5d40*/  UISETP.NE.AND.EX UP0, UPT, UR39, URZ, UPT, UP0 ;  /* 0x000000ff2700728c */ /* 0x000fec000bf05300 */
[----:B------:R-:W-:Y:S05]  /*5d50*/  PLOP3.LUT P3, PT, PT, PT, UP0, 0x80, 0x8 ;  /* 0x000000000008781c */ /* 0x000fea0003f6f008 */
[----:B------:R-:W1:Y:S01]  /*5d60*/  @UP0 LDCU.64 UR6, c[0x0][0x888] ;  /* 0x00011100ff0607ac */ /* 0x000e620008000a00 */
[----:B------:R-:W-:Y:S07]  /*5d70*/  @UP0 UIMAD UR4, UR36, UR44, URZ ;  /* 0x0000002c240402a4 */ /* 0x000fee000f8e02ff */
[----:B------:R-:W-:Y:S01]  /*5d80*/  @!P3 PRMT R67, R0, 0x7610, R67 ;  /* 0x000076100043b816 */ /* 0x000fe20000000043 */
[----:B-1----:R-:W-:Y:S03]  /*5d90*/  @UP0 UIMAD.WIDE UR6, UR4, 0x4, UR6 ;  /* 0x00000004040608a5 */ /* 0x002fe6000f8e0206 */
[----:B------:R-:W1:Y:S03]  /*5da0*/  @!UP0 LDCU UR4, c[0x0][0x880] ;  /* 0x00011000ff0487ac */ /* 0x000e660008000800 */
[----:B------:R-:W-:Y:S01]  /*5db0*/  IMAD.U32 R2, RZ, RZ, UR6 ;  /* 0x00000006ff027e24 */ /* 0x000fe2000f8e00ff */
[----:B------:R-:W-:Y:S05]  /*5dc0*/  MOV R3, UR7 ;  /* 0x0000000700037c02 */ /* 0x000fea0008000f00 */
[----:B-----5:R2:W5:Y:S02]  /*5dd0*/  @P3 LDG.E R35, desc[UR46][R2.64] ;  /* 0x0000002e02233981 */ /* 0x020564000c1e1900 */
[----:B-12---:R-:W-:Y:S02]  /*5de0*/  @!P3 IMAD.U32 R35, RZ, RZ, UR4 ;  /* 0x00000004ff23be24 */ /* 0x006fe4000f8e00ff */
.L_x_91:
[----:B------:R-:W-:Y:S05]  /*5df0*/  @!P4 BRA `(.L_x_92) ;  /* 0x000000000020c947 */ /* 0x000fea0003800000 */
[----:B------:R-:W-:Y:S04]  /*5e00*/  ISETP.NE.U32.AND P3, PT, R60, RZ, PT ;  /* 0x000000ff3c00720c */ /* 0x000fe80003f65070 */
[----:B------:R-:W-:Y:S11]  /*5e10*/  ISETP.NE.AND.EX P3, PT, R61, RZ, PT, P3 ;  /* 0x000000ff3d00720c */ /* 0x000ff60003f65330 */
[----:B------:R-:W-:Y:S02]  /*5e20*/  @!UPT UIADD3 URZ, UPT, UPT, URZ, URZ, URZ ;  /* 0x000000fffffff290 */ /* 0x000fe4000fffe0ff */
[----:B------:R-:W1:Y:S01]  /*5e30*/  @P3 LDC.64 R2, c[0x0][0x8a8] ;  /* 0x00022a00ff023b82 */ /* 0x000e620000000a00 */
[----:B------:R-:W-:Y:S04]  /*5e40*/  @P3 IMAD R0, R62, UR36, RZ ;  /* 0x000000243e003c24 */ /* 0x000fe8000f8e02ff */
[----:B-1----:R-:W-:Y:S05]  /*5e50*/  @P3 IMAD.WIDE R2, R0, 0x4, R2 ;  /* 0x0000000400023825 */ /* 0x002fea00078e0202 */
[----:B-----5:R1:W5:Y:S02]  /*5e60*/  @P3 LDG.E R32, desc[UR46][R2.64] ;  /* 0x0000002e02203981 */ /* 0x020364000c1e1900 */
[----:B-1----:R-:W2:Y:S02]  /*5e70*/  @!P3 LDC R32, c[0x0][0x8a0] ;  /* 0x00022800ff20bb82 */ /* 0x002ea40000000800 */
.L_x_92:
[----:B-----5:R-:W-:Y:S01]  /*5e80*/  FSETP.NEU.AND P3, PT, R35, RZ, PT ;  /* 0x000000ff2300720b */ /* 0x020fe20003f6d000 */
[----:B------:R-:W-:Y:S01]  /*5e90*/  BSSY B1, `(.L_x_93) ;  /* 0x0000038000017945 */ /* 0x000fe20003800000 */
[----:B------:R-:W-:Y:S01]  /*5ea0*/  SEL R3, RZ, 0xffffffff, P2 ;  /* 0xffffffffff037807 */ /* 0x000fe20001000000 */
[----:B------:R-:W-:Y:S01]  /*5eb0*/  IMAD.MOV.U32 R43, RZ, RZ, 0x1 ;  /* 0x00000001ff2b7424 */ /* 0x000fe200078e00ff */
[----:B------:R-:W-:Y:S01]  /*5ec0*/  @P1 LOP3.LUT P2, RZ, R67, 0xff, RZ, 0xc0, !PT ;  /* 0x000000ff43ff1812 */ /* 0x000fe2000784c0ff */
[----:B------:R-:W-:Y:S01]  /*5ed0*/  IMAD R34, R30, 0x80, R33 ;  /* 0x000000801e227824 */ /* 0x000fe200078e0221 */
[----:B------:R-:W-:Y:S01]  /*5ee0*/  @P1 SEL R2, RZ, 0xffffffff, P3 ;  /* 0xffffffffff021807 */ /* 0x000fe20001800000 */
[----:B------:R-:W-:Y:S01]  /*5ef0*/  IMAD R85, R80, -0x10, R78 ;  /* 0xfffffff050557824 */ /* 0x000fe200078e024e */
[----:B------:R-:W-:Y:S01]  /*5f00*/  LEA R87, R30, UR48, 0x3 ;  /* 0x000000301e577c11 */ /* 0x000fe2000f8e18ff */
[----:B------:R-:W-:Y:S01]  /*5f10*/  IMAD.MOV.U32 R88, RZ, RZ, RZ ;  /* 0x000000ffff587224 */ /* 0x000fe200078e00ff */
[----:B------:R-:W-:Y:S02]  /*5f20*/  @P0 SEL R2, R3, R2, !P2 ;  /* 0x0000000203020207 */ /* 0x000fe40005000000 */
[----:B------:R-:W-:Y:S02]  /*5f30*/  CS2R R46, SRZ ;  /* 0x00000000002e7805 */ /* 0x000fe4000001ff00 */
[----:B------:R-:W-:Y:S02]  /*5f40*/  SHF.L.U32 R0, R76, 0x1f, RZ ;  /* 0x0000001f4c007819 */ /* 0x000fe400000006ff */
[----:B------:R-:W-:Y:S02]  /*5f50*/  CS2R R44, SRZ ;  /* 0x00000000002c7805 */ /* 0x000fe4000001ff00 */
[----:B------:R-:W-:Y:S02]  /*5f60*/  @P1 LOP3.LUT R2, R2, 0x1, RZ, 0xc0, !PT ;  /* 0x0000000102021812 */ /* 0x000fe400078ec0ff */
[----:B------:R-:W-:Y:S02]  /*5f70*/  CS2R R50, SRZ ;  /* 0x0000000000327805 */ /* 0x000fe4000001ff00 */
[----:B------:R-:W-:Y:S02]  /*5f80*/  PLOP3.LUT P2, PT, PT, PT, UP1, 0x80, 0x8 ;  /* 0x000000000008781c */ /* 0x000fe40003f4f018 */
[----:B------:R-:W-:Y:S02]  /*5f90*/  CS2R R48, SRZ ;  /* 0x0000000000307805 */ /* 0x000fe4000001ff00 */
[----:B------:R-:W-:Y:S02]  /*5fa0*/  ISETP.NE.U32.OR P5, PT, R2, 0x1, !P1 ;  /* 0x000000010200780c */ /* 0x000fe40004fa5470 */
[----:B------:R-:W-:Y:S02]  /*5fb0*/  CS2R R54, SRZ ;  /* 0x0000000000367805 */ /* 0x000fe4000001ff00 */
[----:B------:R-:W-:Y:S02]  /*5fc0*/  LOP3.LUT P4, R83, R67, 0xff, RZ, 0xc0, !PT ;  /* 0x000000ff43537812 */ /* 0x000fe4000788c0ff */
[----:B------:R-:W-:Y:S02]  /*5fd0*/  CS2R R52, SRZ ;  /* 0x0000000000347805 */ /* 0x000fe4000001ff00 */
[----:B------:R-:W-:Y:S02]  /*5fe0*/  SEL R2, RZ, 0xffffffff, P3 ;  /* 0xffffffffff027807 */ /* 0x000fe40001800000 */
[----:B------:R-:W-:Y:S02]  /*5ff0*/  CS2R R58, SRZ ;  /* 0x00000000003a7805 */ /* 0x000fe4000001ff00 */
[----:B------:R-:W-:Y:S02]  /*6000*/  P2R R86, PR, RZ, 0x20 ;  /* 0x00000020ff567803 */ /* 0x000fe40000000000 */
[----:B------:R-:W-:Y:S02]  /*6010*/  CS2R R56, SRZ ;  /* 0x0000000000387805 */ /* 0x000fe4000001ff00 */
[----:B------:R-:W-:Y:S02]  /*6020*/  @P2 SEL R2, R3, R2, !P4 ;  /* 0x0000000203022207 */ /* 0x000fe40006000000 */
[----:B------:R-:W-:Y:S02]  /*6030*/  @P5 SHF.L.U32 R4, RZ, 0x1f, RZ ;  /* 0x0000001fff045819 */ /* 0x000fe400000006ff */
[----:B------:R-:W-:Y:S02]  /*6040*/  LOP3.LUT R2, R2, 0x1, RZ, 0xc0, !PT ;  /* 0x0000000102027812 */ /* 0x000fe400078ec0ff */
[----:B------:R-:W1:Y:S02]  /*6050*/  @P5 SYNCS.PHASECHK.TRANS64.TRYWAIT P1, [UR48+0x30], R4 ;  /* 0x00003004ff0055a7 */ /* 0x000e640008021130 */
[----:B------:R-:W-:Y:S04]  /*6060*/  ISETP.NE.U32.AND P2, PT, R2, 0x1, PT ;  /* 0x000000010200780c */ /* 0x000fe80003f45070 */
[----:B------:R-:W-:Y:S01]  /*6070*/  P2R R89, PR, RZ, 0x4 ;  /* 0x00000004ff597803 */ /* 0x000fe20000000000 */
[----:B------:R3:W4:Y:S01]  /*6080*/  SYNCS.PHASECHK.TRANS64.TRYWAIT P0, [R87+URZ+0xa0], R0 ;  /* 0x0000a000570075a7 */ /* 0x00072200080011ff */
[----:B-1----:R-:W-:Y:S01]  /*6090*/  @P5 SEL R43, RZ, 0x1, !P1 ;  /* 0x00000001ff2b5807 */ /* 0x002fe20004800000 */
[----:B---3--:R-:W-:Y:S06]  /*60a0*/  @!P5 BRA `(.L_x_94) ;  /* 0x000000000058d947 */ /* 0x008fec0003800000 */
[----:B------:R-:W-:Y:S01]  /*60b0*/  IMAD.MOV.U32 R47, RZ, RZ, RZ ;  /* 0x000000ffff2f7224 */ /* 0x000fe200078e00ff */
[----:B------:R-:W-:Y:S01]  /*60c0*/  ISETP.NE.AND P1, PT, R43, RZ, PT ;  /* 0x000000ff2b00720c */ /* 0x000fe20003f25270 */
[----:B------:R-:W-:Y:S01]  /*60d0*/  BSSY B0, `(.L_x_95) ;  /* 0x000000c000007945 */ /* 0x000fe20003800000 */
[----:B------:R-:W-:Y:S02]  /*60e0*/  CS2R R58, SRZ ;  /* 0x00000000003a7805 */ /* 0x000fe4000001ff00 */
[----:B------:R-:W-:Y:S02]  /*60f0*/  CS2R R56, SRZ ;  /* 0x0000000000387805 */ /* 0x000fe4000001ff00 */
[----:B------:R-:W-:Y:S02]  /*6100*/  CS2R R54, SRZ ;  /* 0x0000000000367805 */ /* 0x000fe4000001ff00 */
[----:B------:R-:W-:Y:S02]  /*6110*/  CS2R R52, SRZ ;  /* 0x0000000000347805 */ /* 0x000fe4000001ff00 */
[----:B------:R-:W-:Y:S02]  /*6120*/  CS2R R50, SRZ ;  /* 0x0000000000327805 */ /* 0x000fe4000001ff00 */
[----:B------:R-:W-:Y:S02]  /*6130*/  CS2R R48, SRZ ;  /* 0x0000000000307805 */ /* 0x000fe4000001ff00 */
[----:B------:R-:W-:Y:S01]  /*6140*/  CS2R R44, SRZ ;  /* 0x00000000002c7805 */ /* 0x000fe2000001ff00 */
[----:B------:R-:W-:Y:S06]  /*6150*/  @P1 BRA `(.L_x_96) ;  /* 0x00000000000c1947 */ /* 0x000fec0003800000 */
[----:B------:R-:W-:Y:S04]  /*6160*/  SHF.L.U32 R3, RZ, 0x1f, RZ ;  /* 0x0000001fff037819 */ /* 0x000fe800000006ff */
[----:B------:R-:W1:Y:S02]  /*6170*/  SYNCS.PHASECHK.TRANS64.TRYWAIT P1, [UR48+0x30], R3 ;  /* 0x00003003ff0075a7 */ /* 0x000e640008021130 */
[----:B-1----:R-:W-:Y:S05]  /*6180*/  @!P1 BRA `(.L_x_97) ;  /* 0x0000005800589947 */ /* 0x002fea0003800000 */
.L_x_96:
[----:B------:R-:W-:Y:S05]  /*6190*/  BSYNC B0 ;  /* 0x0000000000007941 */ /* 0x000fea0003800000 */
.L_x_95:
[----:B------:R-:W-:Y:S01]  /*61a0*/  ISETP.NE.AND P1, PT, R89, RZ, PT ;  /* 0x000000ff5900720c */ /* 0x000fe20003f25270 */
[----:B------:R-:W-:Y:S11]  /*61b0*/  HFMA2 R88, -RZ, RZ, 0, 5.9604644775390625e-08 ;  /* 0x00000001ff587431 */ /* 0x000ff600000001ff */
[----:B------:R-:W-:Y:S01]  /*61c0*/  @!UPT UIADD3 URZ, UPT, UPT, URZ, URZ, URZ ;  /* 0x000000fffffff290 */ /* 0x000fe2000fffe0ff */
[----:B------:R3:W1:Y:S04]  /*61d0*/  @P1 LDS.128 R56, [R79] ;  /* 0x000000004f381984 */ /* 0x0006680000000c00 */
[----:B------:R3:W1:Y:S04]  /*61e0*/  @P1 LDS.128 R52, [R78+0x10] ;  /* 0x000010004e341984 */ /* 0x0006680000000c00 */
[----:B------:R3:W1:Y:S04]  /*61f0*/  @P1 LDS.128 R48, [R77+0x20] ;  /* 0x000020004d301984 */ /* 0x0006680000000c00 */
[----:B------:R3:W1:Y:S02]  /*6200*/  @P1 LDS.128 R44, [R85+0x30] ;  /* 0x00003000552c1984 */ /* 0x0006640000000c00 */
.L_x_94:
[----:B------:R-:W-:Y:S05]  /*6210*/  BSYNC B1 ;  /* 0x0000000000017941 */ /* 0x000fea0003800000 */
.L_x_93:
[----:B-1----:R-:W-:Y:S04]  /*6220*/  SHF.R.U32.HI R3, RZ, 0x15, R34 ;  /* 0x00000015ff037819 */ /* 0x002fe80000011622 */
[----:B------:R-:W-:Y:S01]  /*6230*/  LOP3.LUT P1, RZ, R3, 0x3, R72, 0x48, !PT ;  /* 0x0000000303ff7812 */ /* 0x000fe20007824848 */
[----:B------:R-:W-:Y:S01]  /*6240*/  @!UPT UIADD3 URZ, UPT, UPT, URZ, URZ, URZ ;  /* 0x000000fffffff290 */ /* 0x000fe2000fffe0ff */
[----:B----4-:R-:W-:Y:S11]  /*6250*/  @P0 BRA `(.L_x_98) ;  /* 0x0000000000080947 */ /* 0x010ff60003800000 */
[----:B------:R-:W1:Y:S02]  /*6260*/  SYNCS.PHASECHK.TRANS64.TRYWAIT P0, [R87+URZ+0xa0], R0 ;  /* 0x0000a000570075a7 */ /* 0x000e6400080011ff */
[----:B-1----:R-:W-:Y:S05]  /*6270*/  @!P0 BRA `(.L_x_99) ;  /* 0x0000005800348947 */ /* 0x002fea0003800000 */
.L_x_98:
[----:B------:R-:W-:Y:S05]  /*6280*/  @!P1 BRA `(.L_x_100) ;  /* 0x0000000000409947 */ /* 0x000fea0003800000 */
[----:B------:R-:W4:Y:S01]  /*6290*/  LDCU.64 UR8, c[0x4][0x70] ;  /* 0x01000e00ff0877ac */ /* 0x000f220008000a00 */
[----:B------:R-:W-:Y:S01]  /*62a0*/  MOV R3, 0x0 ;  /* 0x0000000000037802 */ /* 0x000fe20000000f00 */
[----:B------:R-:W-:Y:S02]  /*62b0*/  HFMA2 R12, -RZ, RZ, 0, 5.9604644775390625e-08 ;  /* 0x00000001ff0c7431 */ /* 0x000fe400000001ff */
[----:B------:R-:W-:Y:S02]  /*62c0*/  IMAD.MOV.U32 R8, RZ, RZ, 0x192 ;  /* 0x00000192ff087424 */ /* 0x000fe400078e00ff */
[----:B------:R-:W-:Y:S01]  /*62d0*/  IMAD.MOV.U32 R13, RZ, RZ, RZ ;  /* 0x000000ffff0d7224 */ /* 0x000fe200078e00ff */
[----:B------:R-:W5:Y:S01]  /*62e0*/  LDCU.64 UR6, c[0x4][0x78] ;  /* 0x01000f00ff0677ac */ /* 0x000f620008000a00 */
[----:B------:R-:W1:Y:S01]  /*62f0*/  LDC.64 R2, c[0x4][R3] ;  /* 0x0100000003027b82 */ /* 0x000e620000000a00 */
[----:B------:R-:W2:Y:S01]  /*6300*/  LDCU.64 UR4, c[0x4][0x10] ;  /* 0x01000200ff0477ac */ /* 0x000ea20008000a00 */
[----:B----4-:R-:W-:Y:S01]  /*6310*/  MOV R5, UR9 ;  /* 0x0000000900057c02 */ /* 0x010fe20008000f00 */
[----:B------:R-:W-:Y:S01]  /*6320*/  IMAD.U32 R4, RZ, RZ, UR8 ;  /* 0x00000008ff047e24 */ /* 0x000fe2000f8e00ff */
[----:B-----5:R-:W-:Y:S01]  /*6330*/  MOV R7, UR7 ;  /* 0x0000000700077c02 */ /* 0x020fe20008000f00 */
[----:B------:R-:W-:Y:S01]  /*6340*/  IMAD.U32 R6, RZ, RZ, UR6 ;  /* 0x00000006ff067e24 */ /* 0x000fe2000f8e00ff */
[----:B--2---:R-:W-:Y:S01]  /*6350*/  MOV R11, UR5 ;  /* 0x00000005000b7c02 */ /* 0x004fe20008000f00 */
[----:B------:R-:W-:Y:S02]  /*6360*/  IMAD.U32 R10, RZ, RZ, UR4 ;  /* 0x00000004ff0a7e24 */ /* 0x000fe4000f8e00ff */
[----:B------:R-:W-:Y:S07]  /*6370*/  LEPC R20, `(.L_x_100) ;  /* 0x000000001014794e */ /* 0x000fee0000000000 */
[----:B-1-3--:R-:W-:Y:S05]  /*6380*/  CALL.ABS.NOINC R2 ;  /* 0x0000000002007343 */ /* 0x00afea0003c00000 */
.L_x_100:
[----:B------:R-:W-:Y:S01]  /*6390*/  LOP3.LUT R20, R56, 0xffffe000, RZ, 0xc0, !PT ;  /* 0xffffe00038147812 */ /* 0x000fe200078ec0ff */
[----:B------:R-:W-:Y:S05]  /*63a0*/  WARPSYNC.ALL ;  /* 0x0000000000007948 */ /* 0x000fea0003800000 */
[----:B------:R-:W-:Y:S01]  /*63b0*/  R2UR UR4, R34 ;  /* 0x00000000220472ca */ /* 0x000fe200000e0000 */
[----:B------:R-:W-:Y:S01]  /*63c0*/  BSSY.RECONVERGENT B0, `(.L_x_101) ;  /* 0x0000058000007945 */ /* 0x000fe20003800200 */
[----:B------:R-:W-:Y:S02]  /*63d0*/  LOP3.LUT R21, R57, 0xffffe000, RZ, 0xc0, !PT ;  /* 0xffffe00039157812 */ /* 0x000fe400078ec0ff */
[----:B------:R-:W-:Y:S02]  /*63e0*/  LOP3.LUT R40, R58, 0xffffe000, RZ, 0xc0, !PT ;  /* 0xffffe0003a287812 */ /* 0x000fe400078ec0ff */
[----:B------:R-:W-:Y:S02]  /*63f0*/  LOP3.LUT R41, R52, 0xffffe000, RZ, 0xc0, !PT ;  /* 0xffffe00034297812 */ /* 0x000fe400078ec0ff */
[----:B------:R-:W-:Y:S05]  /*6400*/  ISETP.NE.AND P0, PT, R81, RZ, PT ;  /* 0x000000ff5100720c */ /* 0x000fea0003f05270 */
[----:B------:R-:W1:Y:S02]  /*6410*/  LDTM.x16 R4, tmem[UR4] ;  /* 0x00000004000479ee */ /* 0x000e640008240000 */
[C---:B-12---:R-:W-:Y:S01]  /*6420*/  FMUL R0, R32.reuse, R4 ;  /* 0x0000000420007220 */ /* 0x046fe20000400000 */
[C---:B------:R-:W-:Y:S01]  /*6430*/  FMUL R2, R32.reuse, R5 ;  /* 0x0000000520027220 */ /* 0x040fe20000400000 */
[C---:B------:R-:W-:Y:S01]  /*6440*/  FMUL R3, R32.reuse, R6 ;  /* 0x0000000620037220 */ /* 0x040fe20000400000 */
[----:B------:R-:W-:Y:S01]  /*6450*/  FMUL R7, R32, R7 ;  /* 0x0000000720077220 */ /* 0x000fe20000400000 */
[----:B------:R-:W-:Y:S01]  /*6460*/  FFMA R36, R35, R20, R0 ;  /* 0x0000001423247223 */ /* 0x000fe20000000000 */
[----:B------:R-:W-:Y:S01]  /*6470*/  LOP3.LUT R20, R59, 0xffffe000, RZ, 0xc0, !PT ;  /* 0xffffe0003b147812 */ /* 0x000fe200078ec0ff */
[C---:B------:R-:W-:Y:S01]  /*6480*/  FFMA R37, R35.reuse, R21, R2 ;  /* 0x0000001523257223 */ /* 0x040fe20000000002 */
[----:B------:R-:W-:Y:S01]  /*6490*/  LOP3.LUT R21, R54, 0xffffe000, RZ, 0xc0, !PT ;  /* 0xffffe00036157812 */ /* 0x000fe200078ec0ff */
[----:B------:R-:W-:Y:S01]  /*64a0*/  FFMA R38, R35, R40, R3 ;  /* 0x0000002823267223 */ /* 0x000fe20000000003 */
[----:B------:R-:W-:Y:S01]  /*64b0*/  LOP3.LUT R40, R53, 0xffffe000, RZ, 0xc0, !PT ;  /* 0xffffe00035287812 */ /* 0x000fe200078ec0ff */
[----:B------:R-:W-:Y:S01]  /*64c0*/  FFMA R39, R35, R20, R7 ;  /* 0x0000001423277223 */ /* 0x000fe20000000007 */
[----:B------:R-:W-:Y:S01]  /*64d0*/  LOP3.LUT R20, R55, 0xffffe000, RZ, 0xc0, !PT ;  /* 0xffffe00037147812 */ /* 0x000fe200078ec0ff */
[C---:B------:R-:W-:Y:S01]  /*64e0*/  FMUL R4, R32.reuse, R8 ;  /* 0x0000000820047220 */ /* 0x040fe20000400000 */
[----:B------:R-:W-:Y:S01]  /*64f0*/  F2FP.TF32.F32.PACK_B R36, R36 ;  /* 0x00000024ff24723e */ /* 0x000fe200024050ff */
[C---:B------:R-:W-:Y:S01]  /*6500*/  FMUL R5, R32.reuse, R9 ;  /* 0x0000000920057220 */ /* 0x040fe20000400000 */
[----:B------:R-:W-:Y:S01]  /*6510*/  F2FP.TF32.F32.PACK_B R37, R37 ;  /* 0x00000025ff25723e */ /* 0x000fe200024050ff */
[C---:B------:R-:W-:Y:S01]  /*6520*/  FMUL R6, R32.reuse, R10 ;  /* 0x0000000a20067220 */ /* 0x040fe20000400000 */
[----:B------:R-:W-:Y:S01]  /*6530*/  FMUL R11, R32, R11 ;  /* 0x0000000b200b7220 */ /* 0x000fe20000400000 */
[----:B------:R-:W-:Y:S01]  /*6540*/  F2FP.TF32.F32.PACK_B R38, R38 ;  /* 0x00000026ff26723e */ /* 0x000fe200024050ff */
[C---:B------:R-:W-:Y:S01]  /*6550*/  FFMA R4, R35.reuse, R41, R4 ;  /* 0x0000002923047223 */ /* 0x040fe20000000004 */
[----:B------:R-:W-:Y:S01]  /*6560*/  F2FP.TF32.F32.PACK_B R39, R39 ;  /* 0x00000027ff27723e */ /* 0x000fe200024050ff */
[C---:B------:R-:W-:Y:S01]  /*6570*/  FFMA R5, R35.reuse, R40, R5 ;  /* 0x0000002823057223 */ /* 0x040fe20000000005 */
[C---:B------:R-:W-:Y:S01]  /*6580*/  FFMA R6, R35.reuse, R21, R6 ;  /* 0x0000001523067223 */ /* 0x040fe20000000006 */
[----:B------:R-:W-:Y:S01]  /*6590*/  FFMA R7, R35, R20, R11 ;  /* 0x0000001423077223 */ /* 0x000fe2000000000b */
[----:B------:R-:W-:Y:S01]  /*65a0*/  LOP3.LUT R41, R48, 0xffffe000, RZ, 0xc0, !PT ;  /* 0xffffe00030297812 */ /* 0x000fe200078ec0ff */
[----:B------:R1:W-:Y:S01]  /*65b0*/  STS.128 [R79], R36 ;  /* 0x000000244f007388 */ /* 0x0003e20000000c00 */
[----:B------:R-:W-:Y:S01]  /*65c0*/  LOP3.LUT R40, R49, 0xffffe000, RZ, 0xc0, !PT ;  /* 0xffffe00031287812 */ /* 0x000fe200078ec0ff */
[C---:B------:R-:W-:Y:S01]  /*65d0*/  FMUL R8, R32.reuse, R12 ;  /* 0x0000000c20087220 */ /* 0x040fe20000400000 */
[----:B------:R-:W-:Y:S01]  /*65e0*/  FMUL R9, R32, R13 ;  /* 0x0000000d20097220 */ /* 0x000fe20000400000 */
[----:B------:R-:W-:Y:S01]  /*65f0*/  LOP3.LUT R21, R50, 0xffffe000, RZ, 0xc0, !PT ;  /* 0xffffe00032157812 */ /* 0x000fe200078ec0ff */
[C---:B------:R-:W-:Y:S01]  /*6600*/  FMUL R10, R32.reuse, R14 ;  /* 0x0000000e200a7220 */ /* 0x040fe20000400000 */
[----:B------:R-:W-:Y:S01]  /*6610*/  LOP3.LUT R20, R51, 0xffffe000, RZ, 0xc0, !PT ;  /* 0xffffe00033147812 */ /* 0x000fe200078ec0ff */
[----:B------:R-:W-:Y:S01]  /*6620*/  FMUL R15, R32, R15 ;  /* 0x0000000f200f7220 */ /* 0x000fe20000400000 */
[----:B------:R-:W-:Y:S01]  /*6630*/  F2FP.TF32.F32.PACK_B R4, R4 ;  /* 0x00000004ff04723e */ /* 0x000fe200024050ff */
[C---:B------:R-:W-:Y:S01]  /*6640*/  FFMA R8, R35.reuse, R41, R8 ;  /* 0x0000002923087223 */ /* 0x040fe20000000008 */
[----:B------:R-:W-:Y:S01]  /*6650*/  F2FP.TF32.F32.PACK_B R5, R5 ;  /* 0x00000005ff05723e */ /* 0x000fe200024050ff */
[C---:B------:R-:W-:Y:S01]  /*6660*/  FFMA R9, R35.reuse, R40, R9 ;  /* 0x0000002823097223 */ /* 0x040fe20000000009 */
[----:B------:R-:W-:Y:S01]  /*6670*/  F2FP.TF32.F32.PACK_B R6, R6 ;  /* 0x00000006ff06723e */ /* 0x000fe200024050ff */
[C---:B------:R-:W-:Y:S01]  /*6680*/  FFMA R10, R35.reuse, R21, R10 ;  /* 0x00000015230a7223 */ /* 0x040fe2000000000a */
[----:B------:R-:W-:Y:S01]  /*6690*/  F2FP.TF32.F32.PACK_B R7, R7 ;  /* 0x00000007ff07723e */ /* 0x000fe200024050ff */
[----:B------:R-:W-:Y:S01]  /*66a0*/  FFMA R11, R35, R20, R15 ;  /* 0x00000014230b7223 */ /* 0x000fe2000000000f */
[----:B------:R-:W-:Y:S01]  /*66b0*/  LOP3.LUT R41, R44, 0xffffe000, RZ, 0xc0, !PT ;  /* 0xffffe0002c297812 */ /* 0x000fe200078ec0ff */
[C---:B------:R-:W-:Y:S01]  /*66c0*/  FMUL R12, R32.reuse, R16 ;  /* 0x00000010200c7220 */ /* 0x040fe20000400000 */
[----:B------:R-:W-:Y:S01]  /*66d0*/  LOP3.LUT R40, R45, 0xffffe000, RZ, 0xc0, !PT ;  /* 0xffffe0002d287812 */ /* 0x000fe200078ec0ff */
[----:B------:R1:W-:Y:S01]  /*66e0*/  STS.128 [R78+0x10], R4 ;  /* 0x000010044e007388 */ /* 0x0003e20000000c00 */
        /* <DEDUP_REMOVED lines=13> */
[----:B------:R-:W-:Y:S02]  /*67c0*/  F2FP.TF32.F32.PACK_B R12, R12 ;  /* 0x0000000cff0c723e */ /* 0x000fe400024050ff */
[----:B------:R-:W-:Y:S01]  /*67d0*/  F2FP.TF32.F32.PACK_B R13, R13 ;  /* 0x0000000dff0d723e */ /* 0x000fe200024050ff */
[----:B------:R1:W-:Y:S01]  /*67e0*/  STS.128 [R77+0x20], R8 ;  /* 0x000020084d007388 */ /* 0x0003e20000000c00 */
[----:B------:R-:W-:Y:S02]  /*67f0*/  F2FP.TF32.F32.PACK_B R14, R14 ;  /* 0x0000000eff0e723e */ /* 0x000fe400024050ff */
[----:B------:R-:W-:Y:S05]  /*6800*/  F2FP.TF32.F32.PACK_B R15, R15 ;  /* 0x0000000fff0f723e */ /* 0x000fea00024050ff */
[----:B------:R1:W-:Y:S01]  /*6810*/  STS.128 [R85+0x30], R12 ;  /* 0x0000300c55007388 */ /* 0x0003e20000000c00 */
[----:B------:R-:W-:Y:S01]  /*6820*/  @!PT LDS RZ, [RZ] ;  /* 0x00000000fffff984 */ /* 0x000fe20000000800 */
[----:B------:R-:W-:Y:S01]  /*6830*/  @!PT LDS RZ, [RZ] ;  /* 0x00000000fffff984 */ /* 0x000fe20000000800 */
[----:B------:R-:W-:Y:S01]  /*6840*/  @!PT LDS RZ, [RZ] ;  /* 0x00000000fffff984 */ /* 0x000fe20000000800 */
[----:B------:R-:W-:Y:S01]  /*6850*/  @!PT LDS RZ, [RZ] ;  /* 0x00000000fffff984 */ /* 0x000fe20000000800 */
[----:B------:R2:W-:Y:S07]  /*6860*/  MEMBAR.ALL.CTA ;  /* 0x0000000000007992 */ /* 0x0005ee0000008000 */
[----:B--2---:R-:W2:Y:S02]  /*6870*/  FENCE.VIEW.ASYNC.S ;  /* 0x00000000000073c6 */ /* 0x004ea40000000000 */
[----:B--2---:R-:W-:Y:S06]  /*6880*/  BAR.SYNC.DEFER_BLOCKING 0x1, 0x80 ;  /* 0x0042000000007b1d */ /* 0x004fec0000010000 */
[----:B------:R-:W-:Y:S05]  /*6890*/  @P0 BRA `(.L_x_102) ;  /* 0x0000000000280947 */ /* 0x000fea0003800000 */
[----:B------:R-:W-:Y:S02]  /*68a0*/  UIADD3 UR4, UPT, UPT, UR48, 0x200, URZ ;  /* 0x0000020030047890 */ /* 0x000fe4000fffe0ff */
[----:B------:R-:W-:Y:S01]  /*68b0*/  UIADD3 UR6, UP0, UPT, UR52, 0x680, URZ ;  /* 0x0000068034067890 */ /* 0x000fe2000ff1e0ff */
[----:B------:R-:W-:Y:S03]  /*68c0*/  UMOV UR43, UR36 ;  /* 0x00000024002b7c82 */ /* 0x000fe60008000000 */
[----:B------:R-:W-:Y:S01]  /*68d0*/  MOV R73, UR4 ;  /* 0x0000000400497c02 */ /* 0x000fe20008000f00 */
[----:B------:R-:W-:Y:S03]  /*68e0*/  UIADD3.X UR7, UPT, UPT, URZ, UR53, URZ, UP0, !UPT ;  /* 0x00000035ff077290 */ /* 0x000fe600087fe4ff */
[----:B------:R-:W-:Y:S11]  /*68f0*/  R2UR UR40, R73 ;  /* 0x00000000492872ca */ /* 0x000ff600000e0000 */
[----:B------:R-:W-:Y:S02]  /*6900*/  @!UPT UIADD3 URZ, UPT, UPT, URZ, URZ, URZ ;  /* 0x000000fffffff290 */ /* 0x000fe4000fffe0ff */
[----:B------:R2:W-:Y:S01]  /*6910*/  UTMASTG.3D [UR40], [UR6] ;  /* 0x00000028060073b5 */ /* 0x0005e20008010000 */
[----:B------:R0:W-:Y:S01]  /*6920*/  UTMACMDFLUSH ;  /* 0x00000000000079b7 */ /* 0x0001e20000000000 */
[----:B--2---:R-:W-:Y:S04]  /*6930*/  DEPBAR.LE SB0, 0x1 ;  /* 0x000080400000791a */ /* 0x004fe80000000000 */
.L_x_102:
[----:B------:R-:W-:Y:S05]  /*6940*/  BSYNC.RECONVERGENT B0 ;  /* 0x0000000000007941 */ /* 0x000fea0003800200 */
.L_x_101:
[----:B------:R-:W-:Y:S01]  /*6950*/  BAR.SYNC.DEFER_BLOCKING 0x1, 0x80 ;  /* 0x0042000000007b1d */ /* 0x000fe20000010000 */
[----:B------:R-:W-:Y:S01]  /*6960*/  ISETP.NE.AND P1, PT, R86, RZ, PT ;  /* 0x000000ff5600720c */ /* 0x000fe20003f25270 */
[----:B------:R-:W-:Y:S01]  /*6970*/  UISETP.NE.AND UP0, UPT, UR49, URZ, UPT ;  /* 0x000000ff3100728c */ /* 0x000fe2000bf05270 */
[----:B------:R-:W-:Y:S11]  /*6980*/  LEA R3, R88, UR48, 0x3 ;  /* 0x0000003058037c11 */ /* 0x000ff6000f8e18ff */
[----:B------:R-:W-:Y:S01]  /*6990*/  @P1 SHF.L.U32 R2, RZ, 0x1f, RZ ;  /* 0x0000001fff021819 */ /* 0x000fe200000006ff */
[----:B------:R-:W-:Y:S06]  /*69a0*/  BRA.U !UP0, `(.L_x_103) ;  /* 0x0000000108247547 */ /* 0x000fec000b800000 */
[----:B-1----:R-:W-:Y:S01]  /*69b0*/  IMAD.U32 R5, RZ, RZ, UR51 ;  /* 0x00000033ff057e24 */ /* 0x002fe2000f8e00ff */
[----:B------:R-:W-:Y:S01]  /*69c0*/  MOV R0, UR37 ;  /* 0x0000002500007c02 */ /* 0x000fe20008000f00 */
[----:B------:R-:W-:Y:S03]  /*69d0*/  UIADD3 UR51, UPT, UPT, UR51, 0x1, URZ ;  /* 0x0000000133337890 */ /* 0x000fe6000fffe0ff */
[----:B------:R-:W-:Y:S01]  /*69e0*/  @P1 LEA R5, R5, UR48, 0x3 ;  /* 0x0000003005051c11 */ /* 0x000fe2000f8e18ff */
[----:B------:R-:W-:Y:S04]  /*69f0*/  UISETP.NE.AND UP0, UPT, UR51, 0x4, UPT ;  /* 0x000000043300788c */ /* 0x000fe8000bf05270 */
[----:B------:R-:W-:Y:S01]  /*6a00*/  @P1 VIADD R5, R5, 0x50 ;  /* 0x0000005005051836 */ /* 0x000fe20000000000 */
[----:B------:R-:W-:Y:S04]  /*6a10*/  USEL UR51, UR51, URZ, UP0 ;  /* 0x000000ff33337287 */ /* 0x000fe80008000000 */
[----:B------:R-:W-:Y:S04]  /*6a20*/  @P1 PRMT R0, R0, 0x654, R5 ;  /* 0x0000065400001816 */ /* 0x000fe80000000005 */
[----:B------:R2:W-:Y:S04]  /*6a30*/  @P1 SYNCS.ARRIVE.TRANS64.RED.A1T0 RZ, [R0+URZ], RZ ;  /* 0x000000ff00ff19a7 */ /* 0x0005e800081004ff */
.L_x_103:
[----:B------:R-:W4:Y:S01]  /*6a40*/  @P1 SYNCS.PHASECHK.TRANS64.TRYWAIT P0, [R3+URZ+0x30], R2 ;  /* 0x00003002030015a7 */ /* 0x000f2200080011ff */
[----:B------:R-:W-:Y:S01]  /*6a50*/  BSSY B1, `(.L_x_104) ;  /* 0x0000016000017945 */ /* 0x000fe20003800000 */
[----:B----4-:R-:W-:Y:S03]  /*6a60*/  @P1 SEL R43, RZ, 0x1, !P0 ;  /* 0x00000001ff2b1807 */ /* 0x010fe60004000000 */
[----:B------:R-:W-:Y:S05]  /*6a70*/  @!P1 BRA `(.L_x_105) ;  /* 0x00000000004c9947 */ /* 0x000fea0003800000 */
[----:B------:R-:W-:Y:S01]  /*6a80*/  ISETP.NE.AND P0, PT, R43, RZ, PT ;  /* 0x000000ff2b00720c */ /* 0x000fe20003f05270 */
[----:B------:R-:W-:Y:S01]  /*6a90*/  BSSY B0, `(.L_x_106) ;  /* 0x000000b000007945 */ /* 0x000fe20003800000 */
[----:B------:R-:W-:Y:S11]  /*6aa0*/  ISETP.NE.AND P1, PT, R89, RZ, PT ;  /* 0x000000ff5900720c */ /* 0x000ff60003f25270 */
[----:B------:R-:W-:Y:S02]  /*6ab0*/  @!UPT UIADD3 URZ, UPT, UPT, URZ, URZ, URZ ;  /* 0x000000fffffff290 */ /* 0x000fe4000fffe0ff */
[C---:B-1----:R-:W-:Y:S01]  /*6ac0*/  @P1 IMAD R6, R88.reuse, 0x2000, R79 ;  /* 0x0000200058061824 */ /* 0x042fe200078e024f */
[C---:B------:R-:W-:Y:S01]  /*6ad0*/  @P1 LEA R4, R88.reuse, R77, 0xd ;  /* 0x0000004d58041211 */ /* 0x040fe200078e68ff */
[C---:B------:R-:W-:Y:S02]  /*6ae0*/  @P1 IMAD R5, R88.reuse, 0x2000, R78 ;  /* 0x0000200058051824 */ /* 0x040fe400078e024e */
[----:B------:R-:W-:Y:S01]  /*6af0*/  @P1 IMAD R2, R88, 0x2000, R85 ;  /* 0x0000200058021824 */ /* 0x000fe200078e0255 */
[----:B------:R-:W-:Y:S06]  /*6b00*/  @P0 BRA `(.L_x_107) ;  /* 0x00000000000c0947 */ /* 0x000fec0003800000 */
[----:B--2---:R-:W-:Y:S04]  /*6b10*/  SHF.L.U32 R0, RZ, 0x1f, RZ ;  /* 0x0000001fff007819 */ /* 0x004fe800000006ff */
[----:B------:R-:W1:Y:S02]  /*6b20*/  SYNCS.PHASECHK.TRANS64.TRYWAIT P0, [R3+URZ+0x30], R0 ;  /* 0x00003000030075a7 */ /* 0x000e6400080011ff */
[----:B-1----:R-:W-:Y:S05]  /*6b30*/  @!P0 BRA `(.L_x_108) ;  /* 0x0000005000188947 */ /* 0x002fea0003800000 */
.L_x_107:
[----:B------:R-:W-:Y:S05]  /*6b40*/  BSYNC B0 ;  /* 0x0000000000007941 */ /* 0x000fea0003800000 */
.L_x_106:
[----:B------:R-:W-:Y:S02]  /*6b50*/  ISETP.NE.AND P0, PT, R89, RZ, PT ;  /* 0x000000ff5900720c */ /* 0x000fe40003f05270 */
[----:B------:R-:W-:Y:S11]  /*6b60*/  IADD3 R88, PT, PT, R88, 0x1, RZ ;  /* 0x0000000158587810 */ /* 0x000ff60007ffe0ff */
[----:B------:R4:W1:Y:S04]  /*6b70*/  @P0 LDS.128 R56, [R6] ;  /* 0x0000000006380984 */ /* 0x0008680000000c00 */
[----:B------:R4:W1:Y:S04]  /*6b80*/  @P0 LDS.128 R52, [R5+0x10] ;  /* 0x0000100005340984 */ /* 0x0008680000000c00 */
[----:B------:R4:W1:Y:S04]  /*6b90*/  @P0 LDS.128 R48, [R4+0x20] ;  /* 0x0000200004300984 */ /* 0x0008680000000c00 */
[----:B------:R4:W1:Y:S02]  /*6ba0*/  @P0 LDS.128 R44, [R2+0x30] ;  /* 0x00003000022c0984 */ /* 0x0008640000000c00 */
.L_x_105:
[----:B------:R-:W-:Y:S05]  /*6bb0*/  BSYNC B1 ;  /* 0x0000000000017941 */ /* 0x000fea0003800000 */
.L_x_104:
[----:B-1----:R-:W-:Y:S05]  /*6bc0*/  VIADD R3, R34, 0x10 ;  /* 0x0000001022037836 */ /* 0x002fea0000000000 */
[----:B------:R-:W-:Y:S04]  /*6bd0*/  SHF.R.U32.HI R3, RZ, 0x15, R3 ;  /* 0x00000015ff037819 */ /* 0x000fe80000011603 */
[----:B------:R-:W-:Y:S11]  /*6be0*/  LOP3.LUT P0, RZ, R3, 0x3, R72, 0x48, !PT ;  /* 0x0000000303ff7812 */ /* 0x000ff60007804848 */
[----:B------:R-:W-:Y:S02]  /*6bf0*/  @!UPT UIADD3 URZ, UPT, UPT, URZ, URZ, URZ ;  /* 0x000000fffffff290 */ /* 0x000fe4000fffe0ff */
[----:B------:R-:W-:Y:S05]  /*6c00*/  @!P0 BRA `(.L_x_109) ;  /* 0x0000000000408947 */ /* 0x000fea0003800000 */
[----:B------:R-:W1:Y:S01]  /*6c10*/  LDCU.64 UR8, c[0x4][0x70] ;  /* 0x01000e00ff0877ac */ /* 0x000e620008000a00 */
[----:B------:R-:W-:Y:S01]  /*6c20*/  MOV R3, 0x0 ;  /* 0x0000000000037802 */ /* 0x000fe20000000f00 */
[----:B------:R-:W-:Y:S02]  /*6c30*/  HFMA2 R12, -RZ, RZ, 0, 5.9604644775390625e-08 ;  /* 0x00000001ff0c7431 */ /* 0x000fe400000001ff */
[----:B------:R-:W-:Y:S02]  /*6c40*/  IMAD.MOV.U32 R8, RZ, RZ, 0x192 ;  /* 0x00000192ff087424 */ /* 0x000fe400078e00ff */
[----:B------:R-:W-:Y:S01]  /*6c50*/  IMAD.MOV.U32 R13, RZ, RZ, RZ ;  /* 0x000000ffff0d7224 */ /* 0x000fe200078e00ff */
[----:B------:R-:W5:Y:S01]  /*6c60*/  LDCU.64 UR6, c[0x4][0x78] ;  /* 0x01000f00ff0677ac */ /* 0x000f620008000a00 */
[----:B----4-:R-:W4:Y:S01]  /*6c70*/  LDC.64 R2, c[0x4][R3] ;  /* 0x0100000003027b82 */ /* 0x010f220000000a00 */
[----:B------:R-:W2:Y:S01]  /*6c80*/  LDCU.64 UR4, c[0x4][0x10] ;  /* 0x01000200ff0477ac */ /* 0x000ea20008000a00 */
[----:B-1----:R-:W-:Y:S01]  /*6c90*/  MOV R5, UR9 ;  /* 0x0000000900057c02 */ /* 0x002fe20008000f00 */
[----:B------:R-:W-:Y:S01]  /*6ca0*/  IMAD.U32 R4, RZ, RZ, UR8 ;  /* 0x00000008ff047e24 */ /* 0x000fe2000f8e00ff */
[----:B-----5:R-:W-:Y:S01]  /*6cb0*/  MOV R7, UR7 ;  /* 0x0000000700077c02 */ /* 0x020fe20008000f00 */
[----:B------:R-:W-:Y:S01]  /*6cc0*/  IMAD.U32 R6, RZ, RZ, UR6 ;  /* 0x00000006ff067e24 */ /* 0x000fe2000f8e00ff */
[----:B--2---:R-:W-:Y:S01]  /*6cd0*/  MOV R11, UR5 ;  /* 0x00000005000b7c02 */ /* 0x004fe20008000f00 */
[----:B------:R-:W-:Y:S02]  /*6ce0*/  IMAD.U32 R10, RZ, RZ, UR4 ;  /* 0x00000004ff0a7e24 */ /* 0x000fe4000f8e00ff */
[----:B------:R-:W-:Y:S07]  /*6cf0*/  LEPC R20, `(.L_x_109) ;  /* 0x000000001014794e */ /* 0x000fee0000000000 */
[----:B---34-:R-:W-:Y:S05]  /*6d00*/  CALL.ABS.NOINC R2 ;  /* 0x0000000002007343 */ /* 0x018fea0003c00000 */
.L_x_109:
[----:B------:R-:W-:Y:S01]  /*6d10*/  LOP3.LUT R20, R56, 0xffffe000, RZ, 0xc0, !PT ;  /* 0xffffe00038147812 */ /* 0x000fe200078ec0ff */
[----:B------:R-:W-:Y:S05]  /*6d20*/  WARPSYNC.ALL ;  /* 0x0000000000007948 */ /* 0x000fea0003800000 */
[----:B------:R-:W-:Y:S01]  /*6d30*/  R2UR UR4, R34 ;  /* 0x00000000220472ca */ /* 0x000fe200000e0000 */
[----:B------:R-:W-:Y:S01]  /*6d40*/  IMAD.U32 R91, RZ, RZ, UR51 ;  /* 0x00000033ff5b7e24 */ /* 0x000fe2000f8e00ff */
[----:B------:R-:W-:Y:S01]  /*6d50*/  LOP3.LUT R21, R57, 0xffffe000, RZ, 0xc0, !PT ;  /* 0xffffe00039157812 */ /* 0x000fe200078ec0ff */
[----:B------:R-:W-:Y:S01]  /*6d60*/  IMAD.U32 R90, RZ, RZ, UR37 ;  /* 0x00000025ff5a7e24 */ /* 0x000fe2000f8e00ff */
[----:B------:R-:W-:Y:S01]  /*6d70*/  LOP3.LUT R40, R59, 0xffffe000, RZ, 0xc0, !PT ;  /* 0xffffe0003b287812 */ /* 0x000fe200078ec0ff */
[----:B------:R-:W-:Y:S01]  /*6d80*/  BSSY.RECONVERGENT B0, `(.L_x_110) ;  /* 0x000005b000007945 */ /* 0x000fe20003800200 */
[----:B------:R-:W-:Y:S02]  /*6d90*/  LOP3.LUT R41, R52, 0xffffe000, RZ, 0xc0, !PT ;  /* 0xffffe00034297812 */ /* 0x000fe400078ec0ff */
[----:B------:R-:W-:Y:S02]  /*6da0*/  LOP3.LUT R42, R53, 0xffffe000, RZ, 0xc0, !PT ;  /* 0xffffe000352a7812 */ /* 0x000fe400078ec0ff */
[----:B------:R-:W-:Y:S02]  /*6db0*/  ISETP.NE.AND P6, PT, R86, RZ, PT ;  /* 0x000000ff5600720c */ /* 0x000fe40003fc5270 */
[----:B------:R-:W-:Y:S01]  /*6dc0*/  ISETP.NE.AND P0, PT, R81, RZ, PT ;  /* 0x000000ff5100720c */ /* 0x000fe20003f05270 */
[----:B----4-:R-:W2:Y:S10]  /*6dd0*/  LDTM.x16 R4, tmem[UR4+0x10] ;  /* 0x00001004000479ee */ /* 0x010eb40008240000 */
[----:B------:R-:W-:Y:S02]  /*6de0*/  @P6 LEA R91, R91, UR48, 0x3 ;  /* 0x000000305b5b6c11 */ /* 0x000fe4000f8e18ff */
[----:B------:R-:W-:Y:S03]  /*6df0*/  @P6 SHF.L.U32 R92, RZ, 0x1f, RZ ;  /* 0x0000001fff5c6819 */ /* 0x000fe600000006ff */
[----:B------:R-:W-:Y:S05]  /*6e00*/  @P6 VIADD R91, R91, 0x50 ;  /* 0x000000505b5b6836 */ /* 0x000fea0000000000 */
[----:B------:R-:W-:Y:S02]  /*6e10*/  @P6 PRMT R90, R90, 0x654, R91 ;  /* 0x000006545a5a6816 */ /* 0x000fe4000000005b */
[----:B------:R-:W-:Y:S01]  /*6e20*/  LEA R91, R88, UR48, 0x3 ;  /* 0x00000030585b7c11 */ /* 0x000fe2000f8e18ff */
[C---:B--2---:R-:W-:Y:S01]  /*6e30*/  FMUL R0, R32.reuse, R4 ;  /* 0x0000000420007220 */ /* 0x044fe20000400000 */
[C---:B------:R-:W-:Y:S01]  /*6e40*/  FMUL R2, R32.reuse, R5 ;  /* 0x0000000520027220 */ /* 0x040fe20000400000 */
[C---:B------:R-:W-:Y:S01]  /*6e50*/  FMUL R3, R32.reuse, R6 ;  /* 0x0000000620037220 */ /* 0x040fe20000400000 */
[----:B------:R-:W-:Y:S01]  /*6e60*/  FMUL R7, R32, R7 ;  /* 0x0000000720077220 */ /* 0x000fe20000400000 */
[C---:B------:R-:W-:Y:S01]  /*6e70*/  FFMA R36, R35.reuse, R20, R0 ;  /* 0x0000001423247223 */ /* 0x040fe20000000000 */
[----:B------:R-:W-:Y:S01]  /*6e80*/  LOP3.LUT R20, R58, 0xffffe000, RZ, 0xc0, !PT ;  /* 0xffffe0003a147812 */ /* 0x000fe200078ec0ff */
[C---:B------:R-:W-:Y:S01]  /*6e90*/  FFMA R37, R35.reuse, R21, R2 ;  /* 0x0000001523257223 */ /* 0x040fe20000000002 */
[----:B------:R-:W-:Y:S01]  /*6ea0*/  LOP3.LUT R21, R48, 0xffffe000, RZ, 0xc0, !PT ;  /* 0xffffe00030157812 */ /* 0x000fe200078ec0ff */
[----:B------:R-:W-:Y:S01]  /*6eb0*/  FMUL R4, R32, R8 ;  /* 0x0000000820047220 */ /* 0x000fe20000400000 */
[----:B------:R-:W-:Y:S01]  /*6ec0*/  F2FP.TF32.F32.PACK_B R36, R36 ;  /* 0x00000024ff24723e */ /* 0x000fe200024050ff */
[C---:B------:R-:W-:Y:S01]  /*6ed0*/  FFMA R38, R35.reuse, R20, R3 ;  /* 0x0000001423267223 */ /* 0x040fe20000000003 */
[----:B------:R-:W-:Y:S01]  /*6ee0*/  LOP3.LUT R20, R54, 0xffffe000, RZ, 0xc0, !PT ;  /* 0xffffe00036147812 */ /* 0x000fe200078ec0ff */
[----:B------:R-:W-:Y:S01]  /*6ef0*/  FFMA R39, R35, R40, R7 ;  /* 0x0000002823277223 */ /* 0x000fe20000000007 */
[----:B------:R-:W-:Y:S01]  /*6f00*/  LOP3.LUT R40, R55, 0xffffe000, RZ, 0xc0, !PT ;  /* 0xffffe00037287812 */ /* 0x000fe200078ec0ff */
[C---:B------:R-:W-:Y:S01]  /*6f10*/  FMUL R5, R32.reuse, R9 ;  /* 0x0000000920057220 */ /* 0x040fe20000400000 */
[C---:B------:R-:W-:Y:S01]  /*6f20*/  FMUL R6, R32.reuse, R10 ;  /* 0x0000000a20067220 */ /* 0x040fe20000400000 */
[C---:B------:R-:W-:Y:S01]  /*6f30*/  FMUL R11, R32.reuse, R11 ;  /* 0x0000000b200b7220 */ /* 0x040fe20000400000 */
[----:B------:R-:W-:Y:S01]  /*6f40*/  F2FP.TF32.F32.PACK_B R37, R37 ;  /* 0x00000025ff25723e */ /* 0x000fe200024050ff */
[C---:B------:R-:W-:Y:S01]  /*6f50*/  FFMA R4, R35.reuse, R41, R4 ;  /* 0x0000002923047223 */ /* 0x040fe20000000004 */
[----:B------:R-:W-:Y:S01]  /*6f60*/  F2FP.TF32.F32.PACK_B R38, R38 ;  /* 0x00000026ff26723e */ /* 0x000fe200024050ff */
[C---:B------:R-:W-:Y:S01]  /*6f70*/  FFMA R5, R35.reuse, R42, R5 ;  /* 0x0000002a23057223 */ /* 0x040fe20000000005 */
[----:B------:R-:W-:Y:S01]  /*6f80*/  F2FP.TF32.F32.PACK_B R39, R39 ;  /* 0x00000027ff27723e */ /* 0x000fe200024050ff */
[C---:B------:R-:W-:Y:S01]  /*6f90*/  FFMA R6, R35.reuse, R20, R6 ;  /* 0x0000001423067223 */ /* 0x040fe20000000006 */
[----:B------:R-:W-:Y:S01]  /*6fa0*/  FFMA R7, R35, R40, R11 ;  /* 0x0000002823077223 */ /* 0x000fe2000000000b */
        /* <DEDUP_REMOVED lines=47> */
[----:B------:R-:W-:Y:S02]  /*72a0*/  UIADD3 UR8, UP0, UPT, UR52, 0x680, URZ ;  /* 0x0000068034087890 */ /* 0x000fe4000ff1e0ff */
[----:B------:R-:W-:Y:S02]  /*72b0*/  UIADD3 UR5, UPT, UPT, UR41, 0x10, URZ ;  /* 0x0000001029057890 */ /* 0x000fe4000fffe0ff */
[----:B------:R-:W-:Y:S02]  /*72c0*/  UIADD3 UR4, UPT, UPT, UR48, 0x2200, URZ ;  /* 0x0000220030047890 */ /* 0x000fe4000fffe0ff */
[----:B------:R-:W-:Y:S01]  /*72d0*/  UIADD3.X UR9, UPT, UPT, URZ, UR53, URZ, UP0, !UPT ;  /* 0x00000035ff097290 */ /* 0x000fe200087fe4ff */
[----:B------:R-:W-:Y:S01]  /*72e0*/  UMOV UR6, UR42 ;  /* 0x0000002a00067c82 */ /* 0x000fe20008000000 */
[----:B------:R-:W-:Y:S07]  /*72f0*/  UMOV UR7, UR36 ;  /* 0x0000002400077c82 */ /* 0x000fee0008000000 */
[----:B------:R2:W-:Y:S01]  /*7300*/  UTMASTG.3D [UR4], [UR8] ;  /* 0x00000004080073b5 */ /* 0x0005e20008010000 */
[----:B------:R0:W-:Y:S01]  /*7310*/  UTMACMDFLUSH ;  /* 0x00000000000079b7 */ /* 0x0001e20000000000 */
[----:B--2---:R-:W-:Y:S04]  /*7320*/  DEPBAR.LE SB0, 0x1 ;  /* 0x000080400000791a */ /* 0x004fe80000000000 */
.L_x_111:
[----:B------:R-:W-:Y:S05]  /*7330*/  BSYNC.RECONVERGENT B0 ;  /* 0x0000000000007941 */ /* 0x000fea0003800200 */
.L_x_110:
[----:B------:R-:W-:Y:S01]  /*7340*/  BAR.SYNC.DEFER_BLOCKING 0x1, 0x80 ;  /* 0x0042000000007b1d */ /* 0x000fe20000010000 */
[----:B------:R-:W-:Y:S04]  /*7350*/  UIADD3 UR40, UPT, UPT, UR51, 0x1, URZ ;  /* 0x0000000133287890 */ /* 0x000fe8000fffe0ff */
[----:B------:R-:W-:Y:S04]  /*7360*/  UISETP.NE.AND UP0, UPT, UR40, 0x4, UPT ;  /* 0x000000042800788c */ /* 0x000fe8000bf05270 */
[----:B------:R-:W-:Y:S01]  /*7370*/  USEL UR40, UR40, URZ, UP0 ;  /* 0x000000ff28287287 */ /* 0x000fe20008000000 */
[----:B------:R2:W-:Y:S01]  /*7380*/  @P6 SYNCS.ARRIVE.TRANS64.RED.A1T0 RZ, [R90+URZ], RZ ;  /* 0x000000ff5aff69a7 */ /* 0x0005e200081004ff */
[----:B------:R-:W-:Y:S01]  /*7390*/  BSSY B1, `(.L_x_112) ;  /* 0x0000017000017945 */ /* 0x000fe20003800000 */
[----:B------:R-:W4:Y:S02]  /*73a0*/  @P6 SYNCS.PHASECHK.TRANS64.TRYWAIT P0, [R91+URZ+0x30], R92 ;  /* 0x0000305c5b0065a7 */ /* 0x000f2400080011ff */
[----:B----4-:R-:W-:Y:S01]  /*73b0*/  @P6 SEL R43, RZ, 0x1, !P0 ;  /* 0x00000001ff2b6807 */ /* 0x010fe20004000000 */
[----:B--2---:R-:W-:Y:S06]  /*73c0*/  @!P6 BRA `(.L_x_113) ;  /* 0x00000000004ce947 */ /* 0x004fec0003800000 */
        /* <DEDUP_REMOVED lines=9> */
[----:B------:R-:W-:Y:S04]  /*7460*/  SHF.L.U32 R6, RZ, 0x1f, RZ ;  /* 0x0000001fff067819 */ /* 0x000fe800000006ff */
[----:B------:R-:W1:Y:S02]  /*7470*/  SYNCS.PHASECHK.TRANS64.TRYWAIT P0, [R91+URZ+0x30], R6 ;  /* 0x000030065b0075a7 */ /* 0x000e6400080011ff */
[----:B-1----:R-:W-:Y:S05]  /*7480*/  @!P0 BRA `(.L_x_116) ;  /* 0x0000004400d88947 */ /* 0x002fea0003800000 */
.L_x_115:
[----:B------:R-:W-:Y:S05]  /*7490*/  BSYNC B0 ;  /* 0x0000000000007941 */ /* 0x000fea0003800000 */
.L_x_114:
[----:B------:R-:W-:Y:S02]  /*74a0*/  ISETP.NE.AND P0, PT, R89, RZ, PT ;  /* 0x000000ff5900720c */ /* 0x000fe40003f05270 */
[----:B------:R-:W-:Y:S11]  /*74b0*/  IADD3 R88, PT, PT, R88, 0x1, RZ ;  /* 0x0000000158587810 */ /* 0x000ff60007ffe0ff */
[----:B------:R2:W4:Y:S04]  /*74c0*/  @P0 LDS.128 R56, [R4] ;  /* 0x0000000004380984 */ /* 0x0005280000000c00 */
[----:B------:R2:W1:Y:S04]  /*74d0*/  @P0 LDS.128 R52, [R3+0x10] ;  /* 0x0000100003340984 */ /* 0x0004680000000c00 */
[----:B------:R2:W1:Y:S04]  /*74e0*/  @P0 LDS.128 R48, [R2+0x20] ;  /* 0x0000200002300984 */ /* 0x0004680000000c00 */
[----:B------:R2:W1:Y:S02]  /*74f0*/  @P0 LDS.128 R44, [R0+0x30] ;  /* 0x00003000002c0984 */ /* 0x0004640000000c00 */
.L_x_113:
[----:B------:R-:W-:Y:S05]  /*7500*/  BSYNC B1 ;  /* 0x0000000000017941 */ /* 0x000fea0003800000 */
.L_x_112:
[----:B--2---:R-:W-:Y:S05]  /*7510*/  VIADD R3, R34, 0x20 ;  /* 0x0000002022037836 */ /* 0x004fea0000000000 */
[----:B------:R-:W-:Y:S04]  /*7520*/  SHF.R.U32.HI R3, RZ, 0x15, R3 ;  /* 0x00000015ff037819 */ /* 0x000fe80000011603 */
[----:B------:R-:W-:Y:S11]  /*7530*/  LOP3.LUT P0, RZ, R3, 0x3, R72, 0x48, !PT ;  /* 0x0000000303ff7812 */ /* 0x000ff60007804848 */
[----:B------:R-:W-:Y:S02]  /*7540*/  @!UPT UIADD3 URZ, UPT, UPT, URZ, URZ, URZ ;  /* 0x000000fffffff290 */ /* 0x000fe4000fffe0ff */
[----:B------:R-:W-:Y:S05]  /*7550*/  @!P0 BRA `(.L_x_117) ;  /* 0x0000000000408947 */ /* 0x000fea0003800000 */
[----:B------:R-:W2:Y:S01]  /*7560*/  LDCU.64 UR8, c[0x4][0x70] ;  /* 0x01000e00ff0877ac */ /* 0x000ea20008000a00 */
[----:B------:R-:W-:Y:S01]  /*7570*/  MOV R3, 0x0 ;  /* 0x0000000000037802 */ /* 0x000fe20000000f00 */
[----:B-1----:R-:W-:Y:S02]  /*7580*/  HFMA2 R12, -RZ, RZ, 0, 5.9604644775390625e-08 ;  /* 0x00000001ff0c7431 */ /* 0x002fe400000001ff */
[----:B------:R-:W-:Y:S02]  /*7590*/  IMAD.MOV.U32 R8, RZ, RZ, 0x192 ;  /* 0x00000192ff087424 */ /* 0x000fe400078e00ff */
[----:B------:R-:W-:Y:S01]  /*75a0*/  IMAD.MOV.U32 R13, RZ, RZ, RZ ;  /* 0x000000ffff0d7224 */ /* 0x000fe200078e00ff */
[----:B------:R-:W1:Y:S01]  /*75b0*/  LDCU.64 UR6, c[0x4][0x78] ;  /* 0x01000f00ff0677ac */ /* 0x000e620008000a00 */
[----:B------:R-:W3:Y:S01]  /*75c0*/  LDC.64 R2, c[0x4][R3] ;  /* 0x0100000003027b82 */ /* 0x000ee20000000a00 */
[----:B------:R-:W5:Y:S01]  /*75d0*/  LDCU.64 UR4, c[0x4][0x10] ;  /* 0x01000200ff0477ac */ /* 0x000f620008000a00 */
[----:B--2---:R-:W-:Y:S01]  /*75e0*/  MOV R5, UR9 ;  /* 0x0000000900057c02 */ /* 0x004fe20008000f00 */
[----:B------:R-:W-:Y:S01]  /*75f0*/  IMAD.U32 R4, RZ, RZ, UR8 ;  /* 0x00000008ff047e24 */ /* 0x000fe2000f8e00ff */
[----:B-1----:R-:W-:Y:S01]  /*7600*/  MOV R7, UR7 ;  /* 0x0000000700077c02 */ /* 0x002fe20008000f00 */
[----:B------:R-:W-:Y:S01]  /*7610*/  IMAD.U32 R6, RZ, RZ, UR6 ;  /* 0x00000006ff067e24 */ /* 0x000fe2000f8e00ff */
[----:B-----5:R-:W-:Y:S01]  /*7620*/  MOV R11, UR5 ;  /* 0x00000005000b7c02 */ /* 0x020fe20008000f00 */
[----:B------:R-:W-:Y:S02]  /*7630*/  IMAD.U32 R10, RZ, RZ, UR4 ;  /* 0x00000004ff0a7e24 */ /* 0x000fe4000f8e00ff */
[----:B------:R-:W-:Y:S07]  /*7640*/  LEPC R20, `(.L_x_117) ;  /* 0x000000001014794e */ /* 0x000fee0000000000 */
[----:B---34-:R-:W-:Y:S05]  /*7650*/  CALL.ABS.NOINC R2 ;  /* 0x0000000002007343 */ /* 0x018fea0003c00000 */
.L_x_117:
[----:B----4-:R-:W-:Y:S01]  /*7660*/  LOP3.LUT R20, R56, 0xffffe000, RZ, 0xc0, !PT ;  /* 0xffffe00038147812 */ /* 0x010fe200078ec0ff */
[----:B------:R-:W-:Y:S05]  /*7670*/  WARPSYNC.ALL ;  /* 0x0000000000007948 */ /* 0x000fea0003800000 */
[----:B------:R-:W-:Y:S01]  /*7680*/  R2UR UR4, R34 ;  /* 0x00000000220472ca */ /* 0x000fe200000e0000 */
[----:B-1----:R-:W-:Y:S01]  /*7690*/  IMAD.U32 R91, RZ, RZ, UR40 ;  /* 0x00000028ff5b7e24 */ /* 0x002fe2000f8e00ff */
        /* <DEDUP_REMOVED lines=8> */
[----:B------:R-:W1:Y:S10]  /*7720*/  LDTM.x16 R4, tmem[UR4+0x20] ;  /* 0x00002004000479ee */ /* 0x000e740008240000 */
[----:B------:R-:W-:Y:S02]  /*7730*/  @P6 LEA R91, R91, UR48, 0x3 ;  /* 0x000000305b5b6c11 */ /* 0x000fe4000f8e18ff */
[----:B------:R-:W-:Y:S03]  /*7740*/  @P6 SHF.L.U32 R92, RZ, 0x1f, RZ ;  /* 0x0000001fff5c6819 */ /* 0x000fe600000006ff */
[----:B------:R-:W-:Y:S05]  /*7750*/  @P6 VIADD R91, R91, 0x50 ;  /* 0x000000505b5b6836 */ /* 0x000fea0000000000 */
[----:B------:R-:W-:Y:S02]  /*7760*/  @P6 PRMT R90, R90, 0x654, R91 ;  /* 0x000006545a5a6816 */ /* 0x000fe4000000005b */
[----:B------:R-:W-:Y:S01]  /*7770*/  LEA R91, R88, UR48, 0x3 ;  /* 0x00000030585b7c11 */ /* 0x000fe2000f8e18ff */
[C---:B-1----:R-:W-:Y:S01]  /*7780*/  FMUL R0, R32.reuse, R4 ;  /* 0x0000000420007220 */ /* 0x042fe20000400000 */
        /* <DEDUP_REMOVED lines=79> */
.L_x_119:
[----:B------:R-:W-:Y:S05]  /*7c80*/  BSYNC.RECONVERGENT B0 ;  /* 0x0000000000007941 */ /* 0x000fea0003800200 */
.L_x_118:
[----:B------:R-:W-:Y:S01]  /*7c90*/  BAR.SYNC.DEFER_BLOCKING 0x1, 0x80 ;  /* 0x0042000000007b1d */ /* 0x000fe20000010000 */
[----:B------:R-:W-:Y:S04]  /*7ca0*/  UIADD3 UR43, UPT, UPT, UR40, 0x1, URZ ;  /* 0x00000001282b7890 */ /* 0x000fe8000fffe0ff */
[----:B------:R-:W-:Y:S04]  /*7cb0*/  UISETP.NE.AND UP0, UPT, UR43, 0x4, UPT ;  /* 0x000000042b00788c */ /* 0x000fe8000bf05270 */
[----:B------:R-:W-:Y:S01]  /*7cc0*/  USEL UR43, UR43, URZ, UP0 ;  /* 0x000000ff2b2b7287 */ /* 0x000fe20008000000 */
[----:B------:R2:W-:Y:S01]  /*7cd0*/  @P6 SYNCS.ARRIVE.TRANS64.RED.A1T0 RZ, [R90+URZ], RZ ;  /* 0x000000ff5aff69a7 */ /* 0x0005e200081004ff */
[----:B------:R-:W-:Y:S01]  /*7ce0*/  BSSY B1, `(.L_x_120) ;  /* 0x000001c000017945 */ /* 0x000fe20003800000 */
[----:B------:R-:W4:Y:S01]  /*7cf0*/  @P6 SYNCS.PHASECHK.TRANS64.TRYWAIT P0, [R91+URZ+0x30], R92 ;  /* 0x0000305c5b0065a7 */ /* 0x000f2200080011ff */
[----:B--2---:R-:W-:Y:S01]  /*7d00*/  HFMA2 R90, -RZ, RZ, 0, 0 ;  /* 0x00000000ff5a7431 */ /* 0x004fe200000001ff */
[----:B----4-:R-:W-:Y:S01]  /*7d10*/  @P6 SEL R43, RZ, 0x1, !P0 ;  /* 0x00000001ff2b6807 */ /* 0x010fe20004000000 */
[----:B------:R-:W-:Y:S06]  /*7d20*/  @!P6 BRA `(.L_x_121) ;  /* 0x00000000005ce947 */ /* 0x000fec0003800000 */
        /* <DEDUP_REMOVED lines=12> */
.L_x_123:
[----:B------:R-:W-:Y:S05]  /*7df0*/  BSYNC B0 ;  /* 0x0000000000007941 */ /* 0x000fea0003800000 */
.L_x_122:
[----:B------:R-:W-:Y:S01]  /*7e00*/  ISETP.NE.AND P0, PT, R89, RZ, PT ;  /* 0x000000ff5900720c */ /* 0x000fe20003f05270 */
[----:B------:R-:W-:Y:S11]  /*7e10*/  VIADD R88, R88, 0x1 ;  /* 0x0000000158587836 */ /* 0x000ff60000000000 */
[----:B------:R-:W-:Y:S01]  /*7e20*/  @!UPT UIADD3 URZ, UPT, UPT, URZ, URZ, URZ ;  /* 0x000000fffffff290 */ /* 0x000fe2000fffe0ff */
[----:B------:R2:W4:Y:S04]  /*7e30*/  @P0 LDS.128 R56, [R4] ;  /* 0x0000000004380984 */ /* 0x0005280000000c00 */
[----:B------:R2:W1:Y:S04]  /*7e40*/  @P0 LDS.128 R52, [R3+0x10] ;  /* 0x0000100003340984 */ /* 0x0004680000000c00 */
[----:B------:R2:W1:Y:S04]  /*7e50*/  @P0 LDS.128 R48, [R2+0x20] ;  /* 0x0000200002300984 */ /* 0x0004680000000c00 */
[----:B------:R2:W1:Y:S01]  /*7e60*/  @P0 LDS.128 R44, [R0+0x30] ;  /* 0x00003000002c0984 */ /* 0x0004620000000c00 */
[C---:B------:R-:W-:Y:S04]  /*7e70*/  ISETP.NE.AND P0, PT, R88.reuse, 0x4, PT ;  /* 0x000000045800780c */ /* 0x040fe80003f05270 */
[----:B------:R-:W-:Y:S02]  /*7e80*/  SEL R88, R88, RZ, P0 ;  /* 0x000000ff58587207 */ /* 0x000fe40000000000 */
[----:B------:R-:W-:Y:S02]  /*7e90*/  SEL R90, RZ, 0x1, P0 ;  /* 0x00000001ff5a7807 */ /* 0x000fe40000000000 */
.L_x_121:
[----:B------:R-:W-:Y:S05]  /*7ea0*/  BSYNC B1 ;  /* 0x0000000000017941 */ /* 0x000fea0003800000 */
.L_x_120:
        /* <DEDUP_REMOVED lines=21> */
.L_x_125:
[----:B----4-:R-:W-:Y:S01]  /*8000*/  LOP3.LUT R20, R56, 0xffffe000, RZ, 0xc0, !PT ;  /* 0xffffe00038147812 */ /* 0x010fe200078ec0ff */
[----:B------:R-:W-:Y:S05]  /*8010*/  WARPSYNC.ALL ;  /* 0x0000000000007948 */ /* 0x000fea0003800000 */
[----:B------:R-:W-:Y:S01]  /*8020*/  R2UR UR4, R34 ;  /* 0x00000000220472ca */ /* 0x000fe200000e0000 */
[----:B------:R-:W-:Y:S01]  /*8030*/  IMAD.U32 R92, RZ, RZ, UR43 ;  /* 0x0000002bff5c7e24 */ /* 0x000fe2000f8e00ff */
[----:B------:R-:W-:Y:S01]  /*8040*/  LOP3.LUT R21, R57, 0xffffe000, RZ, 0xc0, !PT ;  /* 0xffffe00039157812 */ /* 0x000fe200078ec0ff */
[----:B-1----:R-:W-:Y:S01]  /*8050*/  IMAD.U32 R91, RZ, RZ, UR37 ;  /* 0x00000025ff5b7e24 */ /* 0x002fe2000f8e00ff */
        /* <DEDUP_REMOVED lines=8> */
[----:B------:R-:W-:Y:S03]  /*80e0*/  @P6 SHF.L.U32 R93, R90, 0x1f, RZ ;  /* 0x0000001f5a5d6819 */ /* 0x000fe600000006ff */
        /* <DEDUP_REMOVED lines=83> */
.L_x_127:
[----:B------:R-:W-:Y:S05]  /*8620*/  BSYNC.RECONVERGENT B0 ;  /* 0x0000000000007941 */ /* 0x000fea0003800200 */
.L_x_126:
        /* <DEDUP_REMOVED lines=18> */
[----:B------:R-:W-:Y:S04]  /*8750*/  SHF.L.U32 R5, R90, 0x1f, RZ ;  /* 0x0000001f5a057819 */ /* 0x000fe800000006ff */
[----:B------:R-:W1:Y:S02]  /*8760*/  SYNCS.PHASECHK.TRANS64.TRYWAIT P0, [R92+URZ+0x30], R5 ;  /* 0x000030055c0075a7 */ /* 0x000e6400080011ff */
[----:B-1----:R-:W-:Y:S05]  /*8770*/  @!P0 BRA `(.L_x_132) ;  /* 0x0000003400448947 */ /* 0x002fea0003800000 */
.L_x_131:
[----:B------:R-:W-:Y:S05]  /*8780*/  BSYNC B0 ;  /* 0x0000000000007941 */ /* 0x000fea0003800000 */
.L_x_130:
[----:B------:R-:W-:Y:S01]  /*8790*/  ISETP.NE.AND P0, PT, R89, RZ, PT ;  /* 0x000000ff5900720c */ /* 0x000fe20003f05270 */
[----:B------:R-:W-:Y:S11]  /*87a0*/  VIADD R88, R88, 0x1 ;  /* 0x0000000158587836 */ /* 0x000ff60000000000 */
[----:B------:R-:W-:Y:S01]  /*87b0*/  @!UPT UIADD3 URZ, UPT, UPT, URZ, URZ, URZ ;  /* 0x000000fffffff290 */ /* 0x000fe2000fffe0ff */
[----:B------:R2:W4:Y:S04]  /*87c0*/  @P0 LDS.128 R56, [R4] ;  /* 0x0000000004380984 */ /* 0x0005280000000c00 */
[----:B------:R2:W2:Y:S04]  /*87d0*/  @P0 LDS.128 R52, [R3+0x10] ;  /* 0x0000100003340984 */ /* 0x0004a80000000c00 */
[----:B------:R2:W2:Y:S04]  /*87e0*/  @P0 LDS.128 R48, [R2+0x20] ;  /* 0x0000200002300984 */ /* 0x0004a80000000c00 */
[----:B------:R2:W2:Y:S01]  /*87f0*/  @P0 LDS.128 R44, [R0+0x30] ;  /* 0x00003000002c0984 */ /* 0x0004a20000000c00 */
[C---:B------:R-:W-:Y:S04]  /*8800*/  ISETP.NE.AND P0, PT, R88.reuse, 0x4, PT ;  /* 0x000000045800780c */ /* 0x040fe80003f05270 */
[----:B-1----:R-:W-:Y:S02]  /*8810*/  SEL R5, RZ, 0x1, P0 ;  /* 0x00000001ff057807 */ /* 0x002fe40000000000 */
[----:B------:R-:W-:Y:S02]  /*8820*/  SEL R88, R88, RZ, P0 ;  /* 0x000000ff58587207 */ /* 0x000fe40000000000 */
[----:B------:R-:W-:Y:S02]  /*8830*/  LOP3.LUT R90, R90, R5, RZ, 0x3c, !PT ;  /* 0x000000055a5a7212 */ /* 0x000fe400078e3cff */
.L_x_129:
[----:B------:R-:W-:Y:S05]  /*8840*/  BSYNC B1 ;  /* 0x0000000000017941 */ /* 0x000fea0003800000 */
.L_x_128:
        /* <DEDUP_REMOVED lines=21> */
.L_x_133:
[----:B----4-:R-:W-:Y:S01]  /*89a0*/  LOP3.LUT R20, R56, 0xffffe000, RZ, 0xc0, !PT ;  /* 0xffffe00038147812 */ /* 0x010fe200078ec0ff */
        /* <DEDUP_REMOVED lines=11> */
[----:B-1----:R-:W1:Y:S10]  /*8a60*/  LDTM.x16 R4, tmem[UR4+0x40] ;  /* 0x00004004000479ee */ /* 0x002e740008240000 */
        /* <DEDUP_REMOVED lines=31> */
[----:B------:R1:W-:Y:S01]  /*8c60*/  STS.128 [R79], R36 ;  /* 0x000000244f007388 */ /* 0x0003e20000000c00 */
        /* <DEDUP_REMOVED lines=45> */
[----:B------:R-:W-:Y:S02]  /*8f40*/  UIADD3 UR8, UP0, UPT, UR52, 0x680, URZ ;  /* 0x0000068034087890 */ /* 0x000fe4000ff1e0ff */
[----:B------:R-:W-:Y:S02]  /*8f50*/  UIADD3 UR5, UPT, UPT, UR41, 0x40, URZ ;  /* 0x0000004029057890 */ /* 0x000fe4000fffe0ff */
[----:B------:R-:W-:Y:S01]  /*8f60*/  MOV R73, UR10 ;  /* 0x0000000a00497c02 */ /* 0x000fe20008000f00 */
[----:B------:R-:W-:Y:S01]  /*8f70*/  UIADD3.X UR9, UPT, UPT, URZ, UR53, URZ, UP0, !UPT ;  /* 0x00000035ff097290 */ /* 0x000fe200087fe4ff */
[----:B------:R-:W-:Y:S02]  /*8f80*/  UMOV UR6, UR42 ;  /* 0x0000002a00067c82 */ /* 0x000fe40008000000 */
[----:B------:R-:W-:Y:S01]  /*8f90*/  R2UR UR4, R73 ;  /* 0x00000000490472ca */ /* 0x000fe200000e0000 */
[----:B------:R-:W-:Y:S11]  /*8fa0*/  UMOV UR7, UR36 ;  /* 0x0000002400077c82 */ /* 0x000ff60008000000 */
[----:B------:R-:W-:Y:S01]  /*8fb0*/  @!UPT UIADD3 URZ, UPT, UPT, URZ, URZ, URZ ;  /* 0x000000fffffff290 */ /* 0x000fe2000fffe0ff */
[----:B------:R2:W-:Y:S01]  /*8fc0*/  UTMASTG.3D [UR4], [UR8] ;  /* 0x00000004080073b5 */ /* 0x0005e20008010000 */
[----:B------:R0:W-:Y:S01]  /*8fd0*/  UTMACMDFLUSH ;  /* 0x00000000000079b7 */ /* 0x0001e20000000000 */
[----:B--2---:R-:W-:Y:S04]  /*8fe0*/  DEPBAR.LE SB0, 0x1 ;  /* 0x000080400000791a */ /* 0x004fe80000000000 */
.L_x_135:
[----:B------:R-:W-:Y:S05]  /*8ff0*/  BSYNC.RECONVERGENT B0 ;  /* 0x0000000000007941 */ /* 0x000fea0003800200 */
.L_x_134:
        /* <DEDUP_REMOVED lines=21> */
.L_x_139:
[----:B------:R-:W-:Y:S05]  /*9150*/  BSYNC B0 ;  /* 0x0000000000007941 */ /* 0x000fea0003800000 */
.L_x_138:
        /* <DEDUP_REMOVED lines=11> */
.L_x_137:
[----:B------:R-:W-:Y:S05]  /*9210*/  BSYNC B1 ;  /* 0x0000000000017941 */ /* 0x000fea0003800000 */
.L_x_136:
        /* <DEDUP_REMOVED lines=21> */
.L_x_141:
        /* <DEDUP_REMOVED lines=98> */
.L_x_143:
[----:B------:R-:W-:Y:S05]  /*9990*/  BSYNC.RECONVERGENT B0 ;  /* 0x0000000000007941 */ /* 0x000fea0003800200 */
.L_x_142:
        /* <DEDUP_REMOVED lines=21> */
.L_x_147:
[----:B------:R-:W-:Y:S05]  /*9af0*/  BSYNC B0 ;  /* 0x0000000000007941 */ /* 0x000fea0003800000 */
.L_x_146:
        /* <DEDUP_REMOVED lines=11> */
.L_x_145:
[----:B------:R-:W-:Y:S05]  /*9bb0*/  BSYNC B1 ;  /* 0x0000000000017941 */ /* 0x000fea0003800000 */
.L_x_144:
        /* <DEDUP_REMOVED lines=21> */
.L_x_149:
        /* <DEDUP_REMOVED lines=98> */
.L_x_151:
[----:B------:R-:W-:Y:S05]  /*a330*/  BSYNC.RECONVERGENT B0 ;  /* 0x0000000000007941 */ /* 0x000fea0003800200 */
.L_x_150:
        /* <DEDUP_REMOVED lines=13> */
[C---:B------:R-:W-:Y:S01]  /*a410*/  @P1 IMAD R3, R88.reuse, 0x2000, R79 ;  /* 0x0000200058031824 */ /* 0x040fe200078e024f */
[C---:B------:R-:W-:Y:S01]  /*a420*/  @P1 LEA R0, R88.reuse, R77, 0xd ;  /* 0x0000004d58001211 */ /* 0x040fe200078e68ff */
[C---:B------:R-:W-:Y:S02]  /*a430*/  @P1 IMAD R2, R88.reuse, 0x2000, R78 ;  /* 0x0000200058021824 */ /* 0x040fe400078e024e */
[----:B------:R-:W-:Y:S01]  /*a440*/  @P1 IMAD R88, R88, 0x2000, R85 ;  /* 0x0000200058581824 */ /* 0x000fe200078e0255 */
[----:B------:R-:W-:Y:S06]  /*a450*/  @P0 BRA `(.L_x_155) ;  /* 0x00000000000c0947 */ /* 0x000fec0003800000 */
[----:B-1----:R-:W-:Y:S04]  /*a460*/  SHF.L.U32 R5, R90, 0x1f, RZ ;  /* 0x0000001f5a057819 */ /* 0x002fe800000006ff */
[----:B------:R-:W1:Y:S02]  /*a470*/  SYNCS.PHASECHK.TRANS64.TRYWAIT P0, [R92+URZ+0x30], R5 ;  /* 0x000030055c0075a7 */ /* 0x000e6400080011ff */
[----:B-1----:R-:W-:Y:S05]  /*a480*/  @!P0 BRA `(.L_x_156) ;  /* 0x00000018003c8947 */ /* 0x002fea0003800000 */
.L_x_155:
[----:B------:R-:W-:Y:S05]  /*a490*/  BSYNC B0 ;  /* 0x0000000000007941 */ /* 0x000fea0003800000 */
.L_x_154:
[----:B------:R-:W-:Y:S11]  /*a4a0*/  ISETP.NE.AND P0, PT, R89, RZ, PT ;  /* 0x000000ff5900720c */ /* 0x000ff60003f05270 */
[----:B------:R-:W-:Y:S02]  /*a4b0*/  @!UPT UIADD3 URZ, UPT, UPT, URZ, URZ, URZ ;  /* 0x000000fffffff290 */ /* 0x000fe4000fffe0ff */
[----:B------:R2:W4:Y:S04]  /*a4c0*/  @P0 LDS.128 R56, [R3] ;  /* 0x0000000003380984 */ /* 0x0005280000000c00 */
[----:B------:R2:W1:Y:S04]  /*a4d0*/  @P0 LDS.128 R52, [R2+0x10] ;  /* 0x0000100002340984 */ /* 0x0004680000000c00 */
[----:B------:R2:W1:Y:S04]  /*a4e0*/  @P0 LDS.128 R48, [R0+0x20] ;  /* 0x0000200000300984 */ /* 0x0004680000000c00 */
[----:B------:R2:W1:Y:S02]  /*a4f0*/  @P0 LDS.128 R44, [R88+0x30] ;  /* 0x00003000582c0984 */ /* 0x0004640000000c00 */
.L_x_153:
[----:B------:R-:W-:Y:S05]  /*a500*/  BSYNC B1 ;  /* 0x0000000000017941 */ /* 0x000fea0003800000 */
.L_x_152:
        /* <DEDUP_REMOVED lines=21> */
.L_x_157:
[----:B------:R-:W-:Y:S01]  /*a660*/  ISETP.NE.AND P0, PT, R81, RZ, PT ;  /* 0x000000ff5100720c */ /* 0x000fe20003f05270 */
[----:B------:R-:W-:Y:S05]  /*a670*/  WARPSYNC.ALL ;  /* 0x0000000000007948 */ /* 0x000fea0003800000 */
[----:B------:R-:W-:Y:S01]  /*a680*/  R2UR UR4, R34 ;  /* 0x00000000220472ca */ /* 0x000fe200000e0000 */
[----:B------:R-:W-:Y:S01]  /*a690*/  BSSY.RECONVERGENT B0, `(.L_x_158) ;  /* 0x000005c000007945 */ /* 0x000fe20003800200 */
[----:B------:R-:W-:Y:S02]  /*a6a0*/  R2UR UR5, R87 ;  /* 0x00000000570572ca */ /* 0x000fe400000e0000 */
[----:B----4-:R-:W-:Y:S02]  /*a6b0*/  LOP3.LUT R0, R56, 0xffffe000, RZ, 0xc0, !PT ;  /* 0xffffe00038007812 */ /* 0x010fe400078ec0ff */
[----:B------:R-:W-:Y:S02]  /*a6c0*/  LOP3.LUT R2, R57, 0xffffe000, RZ, 0xc0, !PT ;  /* 0xffffe00039027812 */ /* 0x000fe400078ec0ff */
[----:B------:R-:W-:Y:S02]  /*a6d0*/  LOP3.LUT R3, R58, 0xffffe000, RZ, 0xc0, !PT ;  /* 0xffffe0003a037812 */ /* 0x000fe400078ec0ff */
[----:B------:R-:W-:Y:S02]  /*a6e0*/  LOP3.LUT R20, R59, 0xffffe000, RZ, 0xc0, !PT ;  /* 0xffffe0003b147812 */ /* 0x000fe400078ec0ff */
[----:B-1----:R-:W-:Y:S01]  /*a6f0*/  LOP3.LUT R21, R52, 0xffffe000, RZ, 0xc0, !PT ;  /* 0xffffe00034157812 */ /* 0x002fe200078ec0ff */
[----:B------:R-:W1:Y:S01]  /*a700*/  LDTM.x16 R4, tmem[UR4+0x70] ;  /* 0x00007004000479ee */ /* 0x000e620008240000 */
[----:B------:R-:W-:Y:S01]  /*a710*/  LOP3.LUT R36, R53, 0xffffe000, RZ, 0xc0, !PT ;  /* 0xffffe00035247812 */ /* 0x000fe200078ec0ff */
[----:B------:R-:W-:Y:S01]  /*a720*/  UIADD3 UR5, UPT, UPT, UR5, 0xc0, URZ ;  /* 0x000000c005057890 */ /* 0x000fe2000fffe0ff */
[----:B------:R-:W-:Y:S01]  /*a730*/  LOP3.LUT R37, R54, 0xffffe000, RZ, 0xc0, !PT ;  /* 0xffffe00036257812 */ /* 0x000fe200078ec0ff */
[----:B------:R-:W-:Y:S01]  /*a740*/  NOP ;  /* 0x0000000000007918 */ /* 0x000fe20000000000 */
[----:B------:R-:W-:Y:S01]  /*a750*/  LOP3.LUT R38, R55, 0xffffe000, RZ, 0xc0, !PT ;  /* 0xffffe00037267812 */ /* 0x000fe200078ec0ff */
[----:B------:R-:W-:Y:S01]  /*a760*/  UPRMT UR5, UR37, 0x654, UR5 ;  /* 0x0000065425057896 */ /* 0x000fe20008000005 */
[----:B------:R-:W-:Y:S02]  /*a770*/  LOP3.LUT R39, R48, 0xffffe000, RZ, 0xc0, !PT ;  /* 0xffffe00030277812 */ /* 0x000fe400078ec0ff */
[----:B------:R-:W-:Y:S02]  /*a780*/  LOP3.LUT R40, R49, 0xffffe000, RZ, 0xc0, !PT ;  /* 0xffffe00031287812 */ /* 0x000fe400078ec0ff */
[----:B------:R-:W-:Y:S02]  /*a790*/  LOP3.LUT R41, R50, 0xffffe000, RZ, 0xc0, !PT ;  /* 0xffffe00032297812 */ /* 0x000fe400078ec0ff */
[----:B------:R-:W-:Y:S02]  /*a7a0*/  LOP3.LUT R42, R51, 0xffffe000, RZ, 0xc0, !PT ;  /* 0xffffe000332a7812 */ /* 0x000fe400078ec0ff */
[----:B-1----:R-:W-:Y:S01]  /*a7b0*/  SYNCS.ARRIVE.TRANS64.RED.A1T0 RZ, [UR5], RZ ;  /* 0x000000ffffff79a7 */ /* 0x002fe20008100405 */
[----:B------:R-:W-:Y:S02]  /*a7c0*/  LOP3.LUT R43, R44, 0xffffe000, RZ, 0xc0, !PT ;  /* 0xffffe0002c2b7812 */ /* 0x000fe400078ec0ff */
[----:B------:R-:W-:Y:S02]  /*a7d0*/  LOP3.LUT R44, R45, 0xffffe000, RZ, 0xc0, !PT ;  /* 0xffffe0002d2c7812 */ /* 0x000fe400078ec0ff */
[----:B------:R-:W-:Y:S02]  /*a7e0*/  LOP3.LUT R45, R46, 0xffffe000, RZ, 0xc0, !PT ;  /* 0xffffe0002e2d7812 */ /* 0x000fe400078ec0ff */
[----:B------:R-:W-:Y:S01]  /*a7f0*/  LOP3.LUT R46, R47, 0xffffe000, RZ, 0xc0, !PT ;  /* 0xffffe0002f2e7812 */ /* 0x000fe200078ec0ff */
[C---:B------:R-:W-:Y:S01]  /*a800*/  FMUL R4, R32.reuse, R4 ;  /* 0x0000000420047220 */ /* 0x040fe20000400000 */
[C---:B------:R-:W-:Y:S01]  /*a810*/  FMUL R5, R32.reuse, R5 ;  /* 0x0000000520057220 */ /* 0x040fe20000400000 */
[C---:B------:R-:W-:Y:S01]  /*a820*/  FMUL R6, R32.reuse, R6 ;  /* 0x0000000620067220 */ /* 0x040fe20000400000 */
[C---:B------:R-:W-:Y:S01]  /*a830*/  FMUL R7, R32.reuse, R7 ;  /* 0x0000000720077220 */ /* 0x040fe20000400000 */
[C---:B------:R-:W-:Y:S01]  /*a840*/  FFMA R4, R35.reuse, R0, R4 ;  /* 0x0000000023047223 */ /* 0x040fe20000000004 */
[C---:B------:R-:W-:Y:S01]  /*a850*/  FFMA R5, R35.reuse, R2, R5 ;  /* 0x0000000223057223 */ /* 0x040fe20000000005 */
[C---:B------:R-:W-:Y:S01]  /*a860*/  FFMA R6, R35.reuse, R3, R6 ;  /* 0x0000000323067223 */ /* 0x040fe20000000006 */
[C---:B------:R-:W-:Y:S01]  /*a870*/  FFMA R7, R35.reuse, R20, R7 ;  /* 0x0000001423077223 */ /* 0x040fe20000000007 */
[C---:B------:R-:W-:Y:S01]  /*a880*/  FMUL R8, R32.reuse, R8 ;  /* 0x0000000820087220 */ /* 0x040fe20000400000 */
        /* <DEDUP_REMOVED lines=9> */
[----:B------:R-:W-:Y:S01]  /*a920*/  F2FP.TF32.F32.PACK_B R7, R7 ;  /* 0x00000007ff07723e */ /* 0x000fe200024050ff */
[C---:B------:R-:W-:Y:S01]  /*a930*/  FFMA R11, R35.reuse, R38, R11 ;  /* 0x00000026230b7223 */ /* 0x040fe2000000000b */
[C---:B------:R-:W-:Y:S01]  /*a940*/  FMUL R12, R32.reuse, R12 ;  /* 0x0000000c200c7220 */ /* 0x040fe20000400000 */
[----:B------:R-:W-:Y:S01]  /*a950*/  F2FP.TF32.F32.PACK_B R8, R8 ;  /* 0x00000008ff08723e */ /* 0x000fe200024050ff */
[C---:B------:R-:W-:Y:S01]  /*a960*/  FMUL R13, R32.reuse, R13 ;  /* 0x0000000d200d7220 */ /* 0x040fe20000400000 */
[----:B------:R1:W-:Y:S01]  /*a970*/  STS.128 [R79+0x6000], R4 ;  /* 0x006000044f007388 */ /* 0x0003e20000000c00 */
        /* <DEDUP_REMOVED lines=8> */
[C---:B------:R-:W-:Y:S01]  /*aa00*/  FFMA R15, R35.reuse, R42, R15 ;  /* 0x0000002a230f7223 */ /* 0x040fe2000000000f */
[C---:B------:R-:W-:Y:S01]  /*aa10*/  FMUL R16, R32.reuse, R16 ;  /* 0x0000001020107220 */ /* 0x040fe20000400000 */
[----:B------:R-:W-:Y:S01]  /*aa20*/  F2FP.TF32.F32.PACK_B R12, R12 ;  /* 0x0000000cff0c723e */ /* 0x000fe200024050ff */
[----:B------:R1:W-:Y:S01]  /*aa30*/  STS.128 [R78+0x6010], R8 ;  /* 0x006010084e007388 */ /* 0x0003e20000000c00 */
[C---:B------:R-:W-:Y:S01]  /*aa40*/  FMUL R17, R32.reuse, R17 ;  /* 0x0000001120117220 */ /* 0x040fe20000400000 */
[C---:B------:R-:W-:Y:S01]  /*aa50*/  FMUL R18, R32.reuse, R18 ;  /* 0x0000001220127220 */ /* 0x040fe20000400000 */
[----:B------:R-:W-:Y:S01]  /*aa60*/  FMUL R19, R32, R19 ;  /* 0x0000001320137220 */ /* 0x000fe20000400000 */
[----:B------:R-:W-:Y:S01]  /*aa70*/  F2FP.TF32.F32.PACK_B R13, R13 ;  /* 0x0000000dff0d723e */ /* 0x000fe200024050ff */
[C---:B------:R-:W-:Y:S01]  /*aa80*/  FFMA R16, R35.reuse, R43, R16 ;  /* 0x0000002b23107223 */ /* 0x040fe20000000010 */
[----:B------:R-:W-:Y:S01]  /*aa90*/  F2FP.TF32.F32.PACK_B R14, R14 ;  /* 0x0000000eff0e723e */ /* 0x000fe200024050ff */
[C---:B------:R-:W-:Y:S01]  /*aaa0*/  FFMA R17, R35.reuse, R44, R17 ;  /* 0x0000002c23117223 */ /* 0x040fe20000000011 */
[----:B------:R-:W-:Y:S01]  /*aab0*/  F2FP.TF32.F32.PACK_B R15, R15 ;  /* 0x0000000fff0f723e */ /* 0x000fe200024050ff */
[C---:B------:R-:W-:Y:S01]  /*aac0*/  FFMA R18, R35.reuse, R45, R18 ;  /* 0x0000002d23127223 */ /* 0x040fe20000000012 */
[----:B------:R-:W-:Y:S01]  /*aad0*/  FFMA R19, R35, R46, R19 ;  /* 0x0000002e23137223 */ /* 0x000fe20000000013 */
[----:B------:R-:W-:Y:S02]  /*aae0*/  F2FP.TF32.F32.PACK_B R16, R16 ;  /* 0x00000010ff10723e */ /* 0x000fe400024050ff */
[----:B------:R1:W-:Y:S01]  /*aaf0*/  STS.128 [R77+0x6020], R12 ;  /* 0x0060200c4d007388 */ /* 0x0003e20000000c00 */
[----:B------:R-:W-:Y:S02]  /*ab00*/  F2FP.TF32.F32.PACK_B R17, R17 ;  /* 0x00000011ff11723e */ /* 0x000fe400024050ff */
        /* <DEDUP_REMOVED lines=20> */
.L_x_159:
[----:B------:R-:W-:Y:S05]  /*ac50*/  BSYNC.RECONVERGENT B0 ;  /* 0x0000000000007941 */ /* 0x000fea0003800200 */
.L_x_158:
[----:B------:R-:W-:Y:S01]  /*ac60*/  BAR.SYNC.DEFER_BLOCKING 0x1, 0x80 ;  /* 0x0042000000007b1d */ /* 0x000fe20000010000 */
[----:B------:R-:W-:Y:S01]  /*ac70*/  UISETP.NE.AND UP0, UPT, UR49, -0x8, UPT ;  /* 0xfffffff83100788c */ /* 0x000fe2000bf05270 */
[----:B------:R-:W-:Y:S08]  /*ac80*/  IADD3 R0, PT, PT, R30, 0x1, RZ ;  /* 0x000000011e007810 */ /* 0x000ff00007ffe0ff */
[----:B------:R-:W-:Y:S05]  /*ac90*/  BRA.U !UP0, `(.L_x_160) ;  /* 0x0000000108287547 */ /* 0x000fea000b800000 */
[----:B------:R-:W-:Y:S01]  /*aca0*/  ISETP.NE.AND P0, PT, R86, RZ, PT ;  /* 0x000000ff5600720c */ /* 0x000fe20003f05270 */
[----:B------:R-:W-:Y:S01]  /*acb0*/  IMAD.U32 R3, RZ, RZ, UR51 ;  /* 0x00000033ff037e24 */ /* 0x000fe2000f8e00ff */
[----:B------:R-:W-:Y:S01]  /*acc0*/  UIADD3 UR51, UPT, UPT, UR51, 0x1, URZ ;  /* 0x0000000133337890 */ /* 0x000fe2000fffe0ff */
[----:B------:R-:W-:Y:S03]  /*acd0*/  IMAD.U32 R2, RZ, RZ, UR37 ;  /* 0x00000025ff027e24 */ /* 0x000fe6000f8e00ff */
[----:B------:R-:W-:Y:S04]  /*ace0*/  UISETP.NE.AND UP0, UPT, UR51, 0x4, UPT ;  /* 0x000000043300788c */ /* 0x000fe8000bf05270 */
[----:B------:R-:W-:Y:S03]  /*acf0*/  USEL UR51, UR51, URZ, UP0 ;  /* 0x000000ff33337287 */ /* 0x000fe60008000000 */
[----:B------:R-:W-:Y:S05]  /*ad00*/  @P0 LEA R3, R3, UR48, 0x3 ;  /* 0x0000003003030c11 */ /* 0x000fea000f8e18ff */
[----:B------:R-:W-:Y:S05]  /*ad10*/  @P0 VIADD R3, R3, 0x50 ;  /* 0x0000005003030836 */ /* 0x000fea0000000000 */
[----:B------:R-:W-:Y:S04]  /*ad20*/  @P0 PRMT R2, R2, 0x654, R3 ;  /* 0x0000065402020816 */ /* 0x000fe80000000003 */
[----:B------:R2:W-:Y:S03]  /*ad30*/  @P0 SYNCS.ARRIVE.TRANS64.RED.A1T0 RZ, [R2+URZ], RZ ;  /* 0x000000ff02ff09a7 */ /* 0x0005e600081004ff */
.L_x_160:
[----:B------:R-:W-:Y:S01]  /*ad40*/  ISETP.NE.AND P2, PT, R82, RZ, PT ;  /* 0x000000ff5200720c */ /* 0x000fe20003f45270 */
[----:B------:R-:W-:Y:S01]  /*ad50*/  UIADD3 UR49, UPT, UPT, UR49, 0x8, URZ ;  /* 0x0000000831317890 */ /* 0x000fe2000fffe0ff */
[----:B------:R-:W-:Y:S01]  /*ad60*/  ISETP.NE.AND P0, PT, R84, 0x2, PT ;  /* 0x000000025400780c */ /* 0x000fe20003f05270 */
[----:B------:R-:W-:Y:S01]  /*ad70*/  IMAD.IADD R20, R29, 0x1, R66 ;  /* 0x000000011d147824 */ /* 0x000fe200078e0242 */
[----:B------:R-:W-:Y:S01]  /*ad80*/  ISETP.NE.AND P1, PT, R0, 0x4, PT ;  /* 0x000000040000780c */ /* 0x000fe20003f25270 */
[----:B------:R-:W-:Y:S01]  /*ad90*/  IMAD.IADD R21, R31, 0x1, R68 ;  /* 0x000000011f157824 */ /* 0x000fe200078e0244 */
[----:B--2---:R-:W-:Y:S02]  /*ada0*/  SEL R2, RZ, 0x1, P0 ;  /* 0x00000001ff027807 */ /* 0x004fe40000000000 */
[----:B------:R-:W-:Y:S02]  /*adb0*/  SEL R3, RZ, 0x1, P1 ;  /* 0x00000001ff037807 */ /* 0x000fe40000800000 */
[----:B------:R-:W-:Y:S02]  /*adc0*/  LOP3.LUT R75, R75, R2, RZ, 0x3c, !PT ;  /* 0x000000024b4b7212 */ /* 0x000fe400078e3cff */
[----:B------:R-:W-:Y:S02]  /*add0*/  LOP3.LUT R76, R76, R3, RZ, 0x3c, !PT ;  /* 0x000000034c4c7212 */ /* 0x000fe400078e3cff */
[----:B------:R-:W-:Y:S02]  /*ade0*/  @P2 R2UR UR36, R74 ;  /* 0x000000004a2422ca */ /* 0x000fe400000e0000 */
[----:B------:R-:W-:Y:S02]  /*adf0*/  SEL R84, R84, RZ, P0 ;  /* 0x000000ff54547207 */ /* 0x000fe40000000000 */
[----:B------:R-:W-:Y:S01]  /*ae00*/  SEL R30, R0, RZ, P1 ;  /* 0x000000ff001e7207 */ /* 0x000fe20000800000 */
[----:B------:R-:W-:Y:S10]  /*ae10*/  @P2 BRA `(.L_x_161) ;  /* 0xffffffa400a82947 */ /* 0x000ff4000383ffff */
[----:B------:R-:W-:-:S09]  /*ae20*/  UISETP.NE.AND UP0, UPT, UR50, URZ, UPT ;  /* 0x000000ff3200728c */ /* 0x000fd2000bf05270 */
[----:B------:R-:W-:Y:S05]  /*ae30*/  BRA.U !UP0, `(.L_x_162) ;  /* 0x0000000108487547 */ /* 0x000fea000b800000 */
[----:B------:R-:W2:Y:S02]  /*ae40*/  LDCU.64 UR4, c[0x0][0x890] ;  /* 0x00011200ff0477ac */ /* 0x000ea40008000a00 */
[----:B--2---:R-:W-:-:S04]  /*ae50*/  UISETP.NE.U32.AND UP0, UPT, UR4, URZ, UPT ;  /* 0x000000ff0400728c */ /* 0x004fc8000bf05070 */
[----:B------:R-:W-:-:S09]  /*ae60*/  UISETP.NE.AND.EX UP0, UPT, UR5, URZ, UPT, UP0 ;  /* 0x000000ff0500728c */ /* 0x000fd2000bf05300 */
[----:B------:R-:W-:Y:S05]  /*ae70*/  BRA.U UP0, `(.L_x_163) ;  /* 0x00000001000c7547 */ /* 0x000fea000b800000 */
[----:B------:R-:W-:-:S13]  /*ae80*/  FSETP.NEU.AND P0, PT, R35, RZ, PT ;  /* 0x000000ff2300720b */ /* 0x000fda0003f0d000 */
[----:B------:R-:W-:Y:S05]  /*ae90*/  @!P0 EXIT ;  /* 0x000000000000894d */ /* 0x000fea0003800000 */
[----:B------:R-:W-:Y:S05]  /*aea0*/  BRA `(.L_x_162) ;  /* 0x00000000002c7947 */ /* 0x000fea0003800000 */
.L_x_163:
[----:B------:R-:W-:Y:S01]  /*aeb0*/  ISETP.NE.AND P0, PT, R83, RZ, PT ;  /* 0x000000ff5300720c */ /* 0x000fe20003f05270 */
[----:B------:R-:W-:-:S12]  /*aec0*/  BSSY.RECONVERGENT B0, `(.L_x_162) ;  /* 0x0000009000007945 */ /* 0x000fd80003800200 */
[----:B------:R-:W-:Y:S05]  /*aed0*/  @P0 BRA `(.L_x_164) ;  /* 0x0000000000140947 */ /* 0x000fea0003800000 */
[----:B------:R-:W2:Y:S02]  /*aee0*/  LDCU.64 UR4, c[0x0][0x888] ;  /* 0x00011100ff0477ac */ /* 0x000ea40008000a00 */
[----:B--2---:R-:W-:-:S04]  /*aef0*/  ISETP.NE.U32.AND P0, PT, RZ, UR4, PT ;  /* 0x00000004ff007c0c */ /* 0x004fc8000bf05070 */
[----:B------:R-:W-:-:S13]  /*af00*/  ISETP.NE.AND.EX P0, PT, RZ, UR5, PT, P0 ;  /* 0x00000005ff007c0c */ /* 0x000fda000bf05300 */
[----:B------:R-:W-:Y:S05]  /*af10*/  @!P0 EXIT ;  /* 0x000000000000894d */ /* 0x000fea0003800000 */
[----:B------:R-:W-:Y:S05]  /*af20*/  BRA `(.L_x_165) ;  /* 0x0000000000087947 */ /* 0x000fea0003800000 */
.L_x_164:
[----:B------:R-:W-:-:S13]  /*af30*/  FSETP.NEU.AND P0, PT, R35, RZ, PT ;  /* 0x000000ff2300720b */ /* 0x000fda0003f0d000 */
[----:B------:R-:W-:Y:S05]  /*af40*/  @!P0 EXIT ;  /* 0x000000000000894d */ /* 0x000fea0003800000 */
.L_x_165:
[----:B------:R-:W-:Y:S05]  /*af50*/  BSYNC.RECONVERGENT B0 ;  /* 0x0000000000007941 */ /* 0x000fea0003800200 */
.L_x_162:
[----:B------:R-:W-:Y:S01]  /*af60*/  ULEA UR4, UR51, UR48, 0x3 ;  /* 0x0000003033047291 */ /* 0x000fe2000f8e18ff */
[----:B------:R-:W-:-:S04]  /*af70*/  DEPBAR.LE SB0, 0x0 ;  /* 0x000080000000791a */ /* 0x000fc80000000000 */
[----:B------:R-:W-:-:S04]  /*af80*/  UIADD3 UR4, UPT, UPT, UR4, 0x50, URZ ;  /* 0x0000005004047890 */ /* 0x000fc8000fffe0ff */
[----:B------:R-:W-:-:S09]  /*af90*/  UPRMT UR4, UR37, 0x654, UR4 ;  /* 0x0000065425047896 */ /* 0x000fd20008000004 */
[----:B------:R-:W-:Y:S01]  /*afa0*/  SYNCS.ARRIVE.TRANS64.RED.A1T0 RZ, [UR4], RZ ;  /* 0x000000ffffff79a7 */ /* 0x000fe20008100404 */
[----:B------:R-:W-:Y:S05]  /*afb0*/  EXIT ;  /* 0x000000000000794d */ /* 0x000fea0003800000 */
.L_x_19:
[----:B--2---:R2:W1:Y:S02]  /*afc0*/  SYNCS.PHASECHK.TRANS64.TRYWAIT P0, [R3+URZ+0xf0], R2 ;  /* 0x0000f002030075a7 */ /* 0x00446400080011ff */
[----:B-1----:R-:W-:Y:S05]  /*afd0*/  @!P0 NANOSLEEP.SYNCS 0x989680 ;  /* 0x009896800000895d */ /* 0x002fea0003900000 */
[----:B------:R-:W1:Y:S02]  /*afe0*/  @!P0 SYNCS.PHASECHK.TRANS64 P0, [R3+URZ+0xf0], R2 ;  /* 0x0000f002030085a7 */ /* 0x000e6400080010ff */
[----:B-1----:R-:W-:Y:S05]  /*aff0*/  @!P0 BRA `(.L_x_19) ;  /* 0xfffffffc00f08947 */ /* 0x002fea000383ffff */
[----:B------:R-:W-:Y:S05]  /*b000*/  BRA `(.L_x_166) ;  /* 0xffffff6400707947 */ /* 0x000fea000383ffff */
.L_x_22:
[----:B-1----:R-:W-:-:S07]  /*b010*/  MOV R2, UR33 ;  /* 0x0000002100027c02 */ /* 0x002fce0008000f00 */
.L_x_167:
[----:B-1----:R1:W2:Y:S02]  /*b020*/  SYNCS.PHASECHK.TRANS64.TRYWAIT P0, [R2+URZ+0x18], R5 ;  /* 0x00001805020075a7 */ /* 0x0022a400080011ff */
[----:B--2---:R-:W-:Y:S05]  /*b030*/  @!P0 NANOSLEEP.SYNCS 0x989680 ;  /* 0x009896800000895d */ /* 0x004fea0003900000 */
[----:B------:R-:W2:Y:S02]  /*b040*/  @!P0 SYNCS.PHASECHK.TRANS64 P0, [R2+URZ+0x18], R5 ;  /* 0x00001805020085a7 */ /* 0x000ea400080010ff */
[----:B--2---:R-:W-:Y:S05]  /*b050*/  @!P0 BRA `(.L_x_167) ;  /* 0xfffffffc00f08947 */ /* 0x004fea000383ffff */
[----:B------:R-:W-:Y:S05]  /*b060*/  BRA `(.L_x_21) ;  /* 0xffffff6400c07947 */ /* 0x000fea000383ffff */
.L_x_28:
[----:B-1----:R-:W-:-:S07]  /*b070*/  MOV R2, UR33 ;  /* 0x0000002100027c02 */ /* 0x002fce0008000f00 */
.L_x_168:
[----:B-1----:R1:W2:Y:S02]  /*b080*/  SYNCS.PHASECHK.TRANS64.TRYWAIT P0, [R2+URZ+0x18], R5 ;  /* 0x00001805020075a7 */ /* 0x0022a400080011ff */
[----:B--2---:R-:W-:Y:S05]  /*b090*/  @!P0 NANOSLEEP.SYNCS 0x989680 ;  /* 0x009896800000895d */ /* 0x004fea0003900000 */
[----:B------:R-:W2:Y:S02]  /*b0a0*/  @!P0 SYNCS.PHASECHK.TRANS64 P0, [R2+URZ+0x18], R5 ;  /* 0x00001805020085a7 */ /* 0x000ea400080010ff */
[----:B--2---:R-:W-:Y:S05]  /*b0b0*/  @!P0 BRA `(.L_x_168) ;  /* 0xfffffffc00f08947 */ /* 0x004fea000383ffff */
[----:B------:R-:W-:Y:S05]  /*b0c0*/  BRA `(.L_x_27) ;  /* 0xffffff6800947947 */ /* 0x000fea000383ffff */
.L_x_32:
[----:B-1----:R1:W2:Y:S02]  /*b0d0*/  SYNCS.PHASECHK.TRANS64.TRYWAIT P0, [R2+URZ+0x80], R3 ;  /* 0x00008003020075a7 */ /* 0x0022a400080011ff */
[----:B--2---:R-:W-:Y:S05]  /*b0e0*/  @!P0 NANOSLEEP.SYNCS 0x989680 ;  /* 0x009896800000895d */ /* 0x004fea0003900000 */
[----:B------:R-:W2:Y:S02]  /*b0f0*/  @!P0 SYNCS.PHASECHK.TRANS64 P0, [R2+URZ+0x80], R3 ;  /* 0x00008003020085a7 */ /* 0x000ea400080010ff */
[----:B--2---:R-:W-:Y:S05]  /*b100*/  @!P0 BRA `(.L_x_32) ;  /* 0xfffffffc00f08947 */ /* 0x004fea000383ffff */
[----:B------:R-:W-:Y:S05]  /*b110*/  BRA `(.L_x_169) ;  /* 0xffffff6c00487947 */ /* 0x000fea000383ffff */
.L_x_36:
[----:B----4-:R-:W-:-:S07]  /*b120*/  MOV R0, UR5 ;  /* 0x0000000500007c02 */ /* 0x010fce0008000f00 */
.L_x_170:
[----:B-1----:R1:W2:Y:S02]  /*b130*/  SYNCS.PHASECHK.TRANS64.TRYWAIT P0, [R0+URZ], R3 ;  /* 0x00000003000075a7 */ /* 0x0022a400080011ff */
[----:B--2---:R-:W-:Y:S05]  /*b140*/  @!P0 NANOSLEEP.SYNCS 0x989680 ;  /* 0x009896800000895d */ /* 0x004fea0003900000 */
[----:B------:R-:W2:Y:S02]  /*b150*/  @!P0 SYNCS.PHASECHK.TRANS64 P0, [R0+URZ], R3 ;  /* 0x00000003000085a7 */ /* 0x000ea400080010ff */
[----:B--2---:R-:W-:Y:S05]  /*b160*/  @!P0 BRA `(.L_x_170) ;  /* 0xfffffffc00f08947 */ /* 0x004fea000383ffff */
[----:B------:R-:W-:Y:S05]  /*b170*/  BRA `(.L_x_171) ;  /* 0xffffff7000b87947 */ /* 0x000fea000383ffff */
.L_x_37:
[----:B----4-:R-:W-:-:S07]  /*b180*/  MOV R0, UR5 ;  /* 0x0000000500007c02 */ /* 0x010fce0008000f00 */
.L_x_172:
[----:B-1----:R1:W2:Y:S02]  /*b190*/  SYNCS.PHASECHK.TRANS64.TRYWAIT P0, [R0+URZ], R3 ;  /* 0x00000003000075a7 */ /* 0x0022a400080011ff */
[----:B--2---:R-:W-:Y:S05]  /*b1a0*/  @!P0 NANOSLEEP.SYNCS 0x989680 ;  /* 0x009896800000895d */ /* 0x004fea0003900000 */
[----:B------:R-:W2:Y:S02]  /*b1b0*/  @!P0 SYNCS.PHASECHK.TRANS64 P0, [R0+URZ], R3 ;  /* 0x00000003000085a7 */ /* 0x000ea400080010ff */
[----:B--2---:R-:W-:Y:S05]  /*b1c0*/  @!P0 BRA `(.L_x_172) ;  /* 0xfffffffc00f08947 */ /* 0x004fea000383ffff */
[----:B------:R-:W-:Y:S05]  /*b1d0*/  BRA `(.L_x_173) ;  /* 0xffffff7000c47947 */ /* 0x000fea000383ffff */
.L_x_40:
[----:B-1----:R1:W2:Y:S02]  /*b1e0*/  SYNCS.PHASECHK.TRANS64.TRYWAIT P0, [R0+URZ+0xe0], R5 ;  /* 0x0000e005000075a7 */ /* 0x0022a400080011ff */
[----:B--2---:R-:W-:Y:S05]  /*b1f0*/  @!P0 NANOSLEEP.SYNCS 0x989680 ;  /* 0x009896800000895d */ /* 0x004fea0003900000 */
[----:B------:R-:W2:Y:S02]  /*b200*/  @!P0 SYNCS.PHASECHK.TRANS64 P0, [R0+URZ+0xe0], R5 ;  /* 0x0000e005000085a7 */ /* 0x000ea400080010ff */
[----:B--2---:R-:W-:Y:S05]  /*b210*/  @!P0 BRA `(.L_x_40) ;  /* 0xfffffffc00f08947 */ /* 0x004fea000383ffff */
[----:B------:R-:W-:Y:S05]  /*b220*/  BRA `(.L_x_174) ;  /* 0xffffff7400207947 */ /* 0x000fea000383ffff */
.L_x_41:
[----:B------:R-:W-:-:S07]  /*b230*/  MOV R0, UR5 ;  /* 0x0000000500007c02 */ /* 0x000fce0008000f00 */
.L_x_175:
[----:B-1----:R1:W2:Y:S02]  /*b240*/  SYNCS.PHASECHK.TRANS64.TRYWAIT P0, [R0+URZ+0x90], R5 ;  /* 0x00009005000075a7 */ /* 0x0022a400080011ff */
[----:B--2---:R-:W-:Y:S05]  /*b250*/  @!P0 NANOSLEEP.SYNCS 0x989680 ;  /* 0x009896800000895d */ /* 0x004fea0003900000 */
[----:B------:R-:W2:Y:S02]  /*b260*/  @!P0 SYNCS.PHASECHK.TRANS64 P0, [R0+URZ+0x90], R5 ;  /* 0x00009005000085a7 */ /* 0x000ea400080010ff */
[----:B--2---:R-:W-:Y:S05]  /*b270*/  @!P0 BRA `(.L_x_175) ;  /* 0xfffffffc00f08947 */ /* 0x004fea000383ffff */
[----:B------:R-:W-:Y:S05]  /*b280*/  BRA `(.L_x_176) ;  /* 0xffffff7400307947 */ /* 0x000fea000383ffff */
.L_x_42:
[----:B-1----:R1:W2:Y:S02]  /*b290*/  SYNCS.PHASECHK.TRANS64.TRYWAIT P1, [R0+URZ+0x80], R5 ;  /* 0x00008005000075a7 */ /* 0x0022a400080211ff */
[----:B--2---:R-:W-:Y:S05]  /*b2a0*/  @!P1 NANOSLEEP.SYNCS 0x989680 ;  /* 0x009896800000995d */ /* 0x004fea0003900000 */
[----:B------:R-:W2:Y:S02]  /*b2b0*/  @!P1 SYNCS.PHASECHK.TRANS64 P1, [R0+URZ+0x80], R5 ;  /* 0x00008005000095a7 */ /* 0x000ea400080210ff */
[----:B--2---:R-:W-:Y:S05]  /*b2c0*/  @!P1 BRA `(.L_x_42) ;  /* 0xfffffffc00f09947 */ /* 0x004fea000383ffff */
[----:B------:R-:W-:Y:S05]  /*b2d0*/  BRA `(.L_x_177) ;  /* 0xffffff7400607947 */ /* 0x000fea000383ffff */
.L_x_45:
[----:B------:R-:W-:-:S07]  /*b2e0*/  MOV R0, UR5 ;  /* 0x0000000500007c02 */ /* 0x000fce0008000f00 */
.L_x_178:
[----:B-1----:R1:W2:Y:S02]  /*b2f0*/  SYNCS.PHASECHK.TRANS64.TRYWAIT P0, [R0+URZ+0x90], R3 ;  /* 0x00009003000075a7 */ /* 0x0022a400080011ff */
[----:B--2---:R-:W-:Y:S05]  /*b300*/  @!P0 NANOSLEEP.SYNCS 0x989680 ;  /* 0x009896800000895d */ /* 0x004fea0003900000 */
[----:B------:R-:W2:Y:S02]  /*b310*/  @!P0 SYNCS.PHASECHK.TRANS64 P0, [R0+URZ+0x90], R3 ;  /* 0x00009003000085a7 */ /* 0x000ea400080010ff */
[----:B--2---:R-:W-:Y:S05]  /*b320*/  @!P0 BRA `(.L_x_178) ;  /* 0xfffffffc00f08947 */ /* 0x004fea000383ffff */
[----:B------:R-:W-:Y:S05]  /*b330*/  BRA `(.L_x_44) ;  /* 0xffffff7400b47947 */ /* 0x000fea000383ffff */
.L_x_52:
[----:B-1----:R1:W2:Y:S02]  /*b340*/  SYNCS.PHASECHK.TRANS64.TRYWAIT P1, [R0+URZ+0x80], R5 ;  /* 0x00008005000075a7 */ /* 0x0022a400080211ff */
[----:B--2---:R-:W-:Y:S05]  /*b350*/  @!P1 NANOSLEEP.SYNCS 0x989680 ;  /* 0x009896800000995d */ /* 0x004fea0003900000 */
[----:B------:R-:W2:Y:S02]  /*b360*/  @!P1 SYNCS.PHASECHK.TRANS64 P1, [R0+URZ+0x80], R5 ;  /* 0x00008005000095a7 */ /* 0x000ea400080210ff */
[----:B--2---:R-:W-:Y:S05]  /*b370*/  @!P1 BRA `(.L_x_52) ;  /* 0xfffffffc00f09947 */ /* 0x004fea000383ffff */
[----:B------:R-:W-:Y:S05]  /*b380*/  BRA `(.L_x_179) ;  /* 0xffffff7c00447947 */ /* 0x000fea000383ffff */
.L_x_53:
[----:B------:R-:W-:-:S07]  /*b390*/  MOV R3, UR6 ;  /* 0x0000000600037c02 */ /* 0x000fce0008000f00 */
.L_x_180:
[----:B-1----:R1:W2:Y:S02]  /*b3a0*/  SYNCS.PHASECHK.TRANS64.TRYWAIT P0, [R3+URZ+0xc0], R0 ;  /* 0x0000c000030075a7 */ /* 0x0022a400080011ff */
[----:B--2---:R-:W-:Y:S05]  /*b3b0*/  @!P0 NANOSLEEP.SYNCS 0x989680 ;  /* 0x009896800000895d */ /* 0x004fea0003900000 */
[----:B------:R-:W2:Y:S02]  /*b3c0*/  @!P0 SYNCS.PHASECHK.TRANS64 P0, [R3+URZ+0xc0], R0 ;  /* 0x0000c000030085a7 */ /* 0x000ea400080010ff */
[----:B--2---:R-:W-:Y:S05]  /*b3d0*/  @!P0 BRA `(.L_x_180) ;  /* 0xfffffffc00f08947 */ /* 0x004fea000383ffff */
[----:B------:R-:W-:Y:S05]  /*b3e0*/  BRA `(.L_x_181) ;  /* 0xffffff7c007c7947 */ /* 0x000fea000383ffff */
.L_x_56:
[----:B------:R-:W-:Y:S07]  /*b3f0*/  MOV R0, UR11 ;  /* 0x0000000b00007c02 */ /* 0x000fee0008000f00 */
.L_x_182:
[----:B-1----:R1:W2:Y:S02]  /*b400*/  SYNCS.PHASECHK.TRANS64.TRYWAIT P0, [R0+URZ], R3 ;  /* 0x00000003000075a7 */ /* 0x0022a400080011ff */
[----:B--2---:R-:W-:Y:S05]  /*b410*/  @!P0 NANOSLEEP.SYNCS 0x989680 ;  /* 0x009896800000895d */ /* 0x004fea0003900000 */
[----:B------:R-:W2:Y:S02]  /*b420*/  @!P0 SYNCS.PHASECHK.TRANS64 P0, [R0+URZ], R3 ;  /* 0x00000003000085a7 */ /* 0x000ea400080010ff */
[----:B--2---:R-:W-:Y:S05]  /*b430*/  @!P0 BRA `(.L_x_182) ;  /* 0xfffffffc00f08947 */ /* 0x004fea000383ffff */
[----:B------:R-:W-:Y:S05]  /*b440*/  BRA `(.L_x_55) ;  /* 0xffffff7c00987947 */ /* 0x000fea000383ffff */
.L_x_59:
[----:B------:R-:W-:-:S07]  /*b450*/  MOV R0, UR6 ;  /* 0x0000000600007c02 */ /* 0x000fce0008000f00 */
.L_x_183:
[----:B--2---:R2:W4:Y:S02]  /*b460*/  SYNCS.PHASECHK.TRANS64.TRYWAIT P0, [R0+URZ], R3 ;  /* 0x00000003000075a7 */ /* 0x00452400080011ff */
[----:B----4-:R-:W-:Y:S05]  /*b470*/  @!P0 NANOSLEEP.SYNCS 0x989680 ;  /* 0x009896800000895d */ /* 0x010fea0003900000 */
[----:B------:R-:W4:Y:S02]  /*b480*/  @!P0 SYNCS.PHASECHK.TRANS64 P0, [R0+URZ], R3 ;  /* 0x00000003000085a7 */ /* 0x000f2400080010ff */
[----:B----4-:R-:W-:Y:S05]  /*b490*/  @!P0 BRA `(.L_x_183) ;  /* 0xfffffffc00f08947 */ /* 0x010fea000383ffff */
[----:B------:R-:W-:Y:S05]  /*b4a0*/  BRA `(.L_x_184) ;  /* 0xffffff8000c47947 */ /* 0x000fea000383ffff */
.L_x_60:
[----:B------:R-:W-:-:S07]  /*b4b0*/  MOV R0, UR6 ;  /* 0x0000000600007c02 */ /* 0x000fce0008000f00 */
.L_x_185:
[----:B-1----:R1:W2:Y:S02]  /*b4c0*/  SYNCS.PHASECHK.TRANS64.TRYWAIT P0, [R0+URZ], R3 ;  /* 0x00000003000075a7 */ /* 0x0022a400080011ff */
[----:B--2---:R-:W-:Y:S05]  /*b4d0*/  @!P0 NANOSLEEP.SYNCS 0x989680 ;  /* 0x009896800000895d */ /* 0x004fea0003900000 */
[----:B------:R-:W2:Y:S02]  /*b4e0*/  @!P0 SYNCS.PHASECHK.TRANS64 P0, [R0+URZ], R3 ;  /* 0x00000003000085a7 */ /* 0x000ea400080010ff */
[----:B--2---:R-:W-:Y:S05]  /*b4f0*/  @!P0 BRA `(.L_x_185) ;  /* 0xfffffffc00f08947 */ /* 0x004fea000383ffff */
[----:B------:R-:W-:Y:S05]  /*b500*/  BRA `(.L_x_186) ;  /* 0xffffff8000d07947 */ /* 0x000fea000383ffff */
.L_x_61:
[----:B------:R-:W-:-:S07]  /*b510*/  MOV R0, UR6 ;  /* 0x0000000600007c02 */ /* 0x000fce0008000f00 */
.L_x_187:
[----:B-1----:R1:W2:Y:S02]  /*b520*/  SYNCS.PHASECHK.TRANS64.TRYWAIT P0, [R0+URZ], R3 ;  /* 0x00000003000075a7 */ /* 0x0022a400080011ff */
[----:B--2---:R-:W-:Y:S05]  /*b530*/  @!P0 NANOSLEEP.SYNCS 0x989680 ;  /* 0x009896800000895d */ /* 0x004fea0003900000 */
[----:B------:R-:W2:Y:S02]  /*b540*/  @!P0 SYNCS.PHASECHK.TRANS64 P0, [R0+URZ], R3 ;  /* 0x00000003000085a7 */ /* 0x000ea400080010ff */
[----:B--2---:R-:W-:Y:S05]  /*b550*/  @!P0 BRA `(.L_x_187) ;  /* 0xfffffffc00f08947 */ /* 0x004fea000383ffff */
[----:B------:R-:W-:Y:S05]  /*b560*/  BRA `(.L_x_188) ;  /* 0xffffff8000dc7947 */ /* 0x000fea000383ffff */
.L_x_62:
[----:B------:R-:W-:-:S07]  /*b570*/  MOV R0, UR7 ;  /* 0x0000000700007c02 */ /* 0x000fce0008000f00 */
.L_x_189:
[----:B-1----:R1:W2:Y:S02]  /*b580*/  SYNCS.PHASECHK.TRANS64.TRYWAIT P0, [R0+URZ], R3 ;  /* 0x00000003000075a7 */ /* 0x0022a400080011ff */
[----:B--2---:R-:W-:Y:S05]  /*b590*/  @!P0 NANOSLEEP.SYNCS 0x989680 ;  /* 0x009896800000895d */ /* 0x004fea0003900000 */
[----:B------:R-:W2:Y:S02]  /*b5a0*/  @!P0 SYNCS.PHASECHK.TRANS64 P0, [R0+URZ], R3 ;  /* 0x00000003000085a7 */ /* 0x000ea400080010ff */
[----:B--2---:R-:W-:Y:S05]  /*b5b0*/  @!P0 BRA `(.L_x_189) ;  /* 0xfffffffc00f08947 */ /* 0x004fea000383ffff */
[----:B------:R-:W-:Y:S05]  /*b5c0*/  BRA `(.L_x_190) ;  /* 0xffffff8000e87947 */ /* 0x000fea000383ffff */
.L_x_67:
[----:B--2---:R2:W3:Y:S02]  /*b5d0*/  SYNCS.PHASECHK.TRANS64.TRYWAIT P0, [R0+URZ+0x80], R3 ;  /* 0x00008003000075a7 */ /* 0x0044e400080011ff */
[----:B---3--:R-:W-:Y:S05]  /*b5e0*/  @!P0 NANOSLEEP.SYNCS 0x989680 ;  /* 0x009896800000895d */ /* 0x008fea0003900000 */
[----:B------:R-:W3:Y:S02]  /*b5f0*/  @!P0 SYNCS.PHASECHK.TRANS64 P0, [R0+URZ+0x80], R3 ;  /* 0x00008003000085a7 */ /* 0x000ee400080010ff */
[----:B---3--:R-:W-:Y:S05]  /*b600*/  @!P0 BRA `(.L_x_67) ;  /* 0xfffffffc00f08947 */ /* 0x008fea000383ffff */
[----:B------:R-:W-:Y:S05]  /*b610*/  BRA `(.L_x_191) ;  /* 0xffffff8400ec7947 */ /* 0x000fea000383ffff */
.L_x_70:
[----:B------:R-:W-:Y:S07]  /*b620*/  MOV R0, UR7 ;  /* 0x0000000700007c02 */ /* 0x000fee0008000f00 */
.L_x_192:
[----:B--2---:R2:W3:Y:S02]  /*b630*/  SYNCS.PHASECHK.TRANS64.TRYWAIT P0, [R0+URZ+0x78], R3 ;  /* 0x00007803000075a7 */ /* 0x0044e400080011ff */
[----:B---3--:R-:W-:Y:S05]  /*b640*/  @!P0 NANOSLEEP.SYNCS 0x989680 ;  /* 0x009896800000895d */ /* 0x008fea0003900000 */
[----:B------:R-:W3:Y:S02]  /*b650*/  @!P0 SYNCS.PHASECHK.TRANS64 P0, [R0+URZ+0x78], R3 ;  /* 0x00007803000085a7 */ /* 0x000ee400080010ff */
[----:B---3--:R-:W-:Y:S05]  /*b660*/  @!P0 BRA `(.L_x_192) ;  /* 0xfffffffc00f08947 */ /* 0x008fea000383ffff */
[----:B------:R-:W-:Y:S05]  /*b670*/  BRA `(.L_x_69) ;  /* 0xffffff8800cc7947 */ /* 0x000fea000383ffff */
.L_x_73:
[----:B------:R-:W-:Y:S07]  /*b680*/  MOV R3, UR7 ;  /* 0x0000000700037c02 */ /* 0x000fee0008000f00 */
.L_x_193:
[----:B-1----:R1:W2:Y:S02]  /*b690*/  SYNCS.PHASECHK.TRANS64.TRYWAIT P0, [R3+URZ+0x50], R12 ;  /* 0x0000500c030075a7 */ /* 0x0022a400080011ff */
[----:B--2---:R-:W-:Y:S05]  /*b6a0*/  @!P0 NANOSLEEP.SYNCS 0x989680 ;  /* 0x009896800000895d */ /* 0x004fea0003900000 */
[----:B------:R-:W2:Y:S02]  /*b6b0*/  @!P0 SYNCS.PHASECHK.TRANS64 P0, [R3+URZ+0x50], R12 ;  /* 0x0000500c030085a7 */ /* 0x000ea400080010ff */
[----:B--2---:R-:W-:Y:S05]  /*b6c0*/  @!P0 BRA `(.L_x_193) ;  /* 0xfffffffc00f08947 */ /* 0x004fea000383ffff */
[----:B------:R-:W-:Y:S05]  /*b6d0*/  BRA `(.L_x_194) ;  /* 0xffffff8c00487947 */ /* 0x000fea000383ffff */
.L_x_74:
[----:B-1----:R-:W-:Y:S07]  /*b6e0*/  MOV R3, UR7 ;  /* 0x0000000700037c02 */ /* 0x002fee0008000f00 */
.L_x_195:
[----:B-1----:R1:W2:Y:S02]  /*b6f0*/  SYNCS.PHASECHK.TRANS64.TRYWAIT P0, [R3+URZ+0x58], R12 ;  /* 0x0000580c030075a7 */ /* 0x0022a400080011ff */
[----:B--2---:R-:W-:Y:S05]  /*b700*/  @!P0 NANOSLEEP.SYNCS 0x989680 ;  /* 0x009896800000895d */ /* 0x004fea0003900000 */
[----:B------:R-:W2:Y:S02]  /*b710*/  @!P0 SYNCS.PHASECHK.TRANS64 P0, [R3+URZ+0x58], R12 ;  /* 0x0000580c030085a7 */ /* 0x000ea400080010ff */
[----:B--2---:R-:W-:Y:S05]  /*b720*/  @!P0 BRA `(.L_x_195) ;  /* 0xfffffffc00f08947 */ /* 0x004fea000383ffff */
[----:B------:R-:W-:Y:S05]  /*b730*/  BRA `(.L_x_196) ;  /* 0xffffff8c00887947 */ /* 0x000fea000383ffff */
.L_x_75:
[----:B-1----:R-:W-:Y:S07]  /*b740*/  MOV R3, UR7 ;  /* 0x0000000700037c02 */ /* 0x002fee0008000f00 */
.L_x_197:
[----:B-1----:R1:W2:Y:S02]  /*b750*/  SYNCS.PHASECHK.TRANS64.TRYWAIT P0, [R3+URZ+0x60], R12 ;  /* 0x0000600c030075a7 */ /* 0x0022a400080011ff */
[----:B--2---:R-:W-:Y:S05]  /*b760*/  @!P0 NANOSLEEP.SYNCS 0x989680 ;  /* 0x009896800000895d */ /* 0x004fea0003900000 */
[----:B------:R-:W2:Y:S02]  /*b770*/  @!P0 SYNCS.PHASECHK.TRANS64 P0, [R3+URZ+0x60], R12 ;  /* 0x0000600c030085a7 */ /* 0x000ea400080010ff */
[----:B--2---:R-:W-:Y:S05]  /*b780*/  @!P0 BRA `(.L_x_197) ;  /* 0xfffffffc00f08947 */ /* 0x004fea000383ffff */
[----:B------:R-:W-:Y:S05]  /*b790*/  BRA `(.L_x_198) ;  /* 0xffffff8c00cc7947 */ /* 0x000fea000383ffff */
.L_x_76:
[----:B-1----:R-:W-:Y:S07]  /*b7a0*/  MOV R3, UR7 ;  /* 0x0000000700037c02 */ /* 0x002fee0008000f00 */
.L_x_199:
[----:B-1----:R1:W2:Y:S02]  /*b7b0*/  SYNCS.PHASECHK.TRANS64.TRYWAIT P0, [R3+URZ+0x68], R12 ;  /* 0x0000680c030075a7 */ /* 0x0022a400080011ff */
[----:B--2---:R-:W-:Y:S05]  /*b7c0*/  @!P0 NANOSLEEP.SYNCS 0x989680 ;  /* 0x009896800000895d */ /* 0x004fea0003900000 */
[----:B------:R-:W2:Y:S02]  /*b7d0*/  @!P0 SYNCS.PHASECHK.TRANS64 P0, [R3+URZ+0x68], R12 ;  /* 0x0000680c030085a7 */ /* 0x000ea400080010ff */
[----:B--2---:R-:W-:Y:S05]  /*b7e0*/  @!P0 BRA `(.L_x_199) ;  /* 0xfffffffc00f08947 */ /* 0x004fea000383ffff */
[----:B------:R-:W-:Y:S05]  /*b7f0*/  BRA `(.L_x_200) ;  /* 0xffffff9000147947 */ /* 0x000fea000383ffff */
.L_x_77:
[----:B-1----:R-:W-:Y:S07]  /*b800*/  MOV R3, UR7 ;  /* 0x0000000700037c02 */ /* 0x002fee0008000f00 */
.L_x_201:
[----:B-1----:R1:W2:Y:S02]  /*b810*/  SYNCS.PHASECHK.TRANS64.TRYWAIT P0, [R3+URZ+0x50], R20 ;  /* 0x00005014030075a7 */ /* 0x0022a400080011ff */
[----:B--2---:R-:W-:Y:S05]  /*b820*/  @!P0 NANOSLEEP.SYNCS 0x989680 ;  /* 0x009896800000895d */ /* 0x004fea0003900000 */
[----:B------:R-:W2:Y:S02]  /*b830*/  @!P0 SYNCS.PHASECHK.TRANS64 P0, [R3+URZ+0x50], R20 ;  /* 0x00005014030085a7 */ /* 0x000ea400080010ff */
[----:B--2---:R-:W-:Y:S05]  /*b840*/  @!P0 BRA `(.L_x_201) ;  /* 0xfffffffc00f08947 */ /* 0x004fea000383ffff */
[----:B------:R-:W-:Y:S05]  /*b850*/  BRA `(.L_x_202) ;  /* 0xffffff9000607947 */ /* 0x000fea000383ffff */
.L_x_78:
[----:B-1----:R-:W-:Y:S07]  /*b860*/  MOV R3, UR7 ;  /* 0x0000000700037c02 */ /* 0x002fee0008000f00 */
.L_x_203:
[----:B-1----:R1:W2:Y:S02]  /*b870*/  SYNCS.PHASECHK.TRANS64.TRYWAIT P0, [R3+URZ+0x58], R20 ;  /* 0x00005814030075a7 */ /* 0x0022a400080011ff */
[----:B--2---:R-:W-:Y:S05]  /*b880*/  @!P0 NANOSLEEP.SYNCS 0x989680 ;  /* 0x009896800000895d */ /* 0x004fea0003900000 */
[----:B------:R-:W2:Y:S02]  /*b890*/  @!P0 SYNCS.PHASECHK.TRANS64 P0, [R3+URZ+0x58], R20 ;  /* 0x00005814030085a7 */ /* 0x000ea400080010ff */
[----:B--2---:R-:W-:Y:S05]  /*b8a0*/  @!P0 BRA `(.L_x_203) ;  /* 0xfffffffc00f08947 */ /* 0x004fea000383ffff */
[----:B------:R-:W-:Y:S05]  /*b8b0*/  BRA `(.L_x_204) ;  /* 0xffffff9000a87947 */ /* 0x000fea000383ffff */
.L_x_79:
[----:B-1----:R-:W-:Y:S07]  /*b8c0*/  MOV R3, UR7 ;  /* 0x0000000700037c02 */ /* 0x002fee0008000f00 */
.L_x_205:
[----:B-1----:R1:W2:Y:S02]  /*b8d0*/  SYNCS.PHASECHK.TRANS64.TRYWAIT P0, [R3+URZ+0x60], R20 ;  /* 0x00006014030075a7 */ /* 0x0022a400080011ff */
[----:B--2---:R-:W-:Y:S05]  /*b8e0*/  @!P0 NANOSLEEP.SYNCS 0x989680 ;  /* 0x009896800000895d */ /* 0x004fea0003900000 */
[----:B------:R-:W2:Y:S02]  /*b8f0*/  @!P0 SYNCS.PHASECHK.TRANS64 P0, [R3+URZ+0x60], R20 ;  /* 0x00006014030085a7 */ /* 0x000ea400080010ff */
[----:B--2---:R-:W-:Y:S05]  /*b900*/  @!P0 BRA `(.L_x_205) ;  /* 0xfffffffc00f08947 */ /* 0x004fea000383ffff */
[----:B------:R-:W-:Y:S05]  /*b910*/  BRA `(.L_x_206) ;  /* 0xffffff9000f07947 */ /* 0x000fea000383ffff */
.L_x_80:
[----:B------:R-:W-:Y:S07]  /*b920*/  MOV R3, UR7 ;  /* 0x0000000700037c02 */ /* 0x000fee0008000f00 */
.L_x_207:
[----:B-1----:R1:W2:Y:S02]  /*b930*/  SYNCS.PHASECHK.TRANS64.TRYWAIT P0, [R3+URZ+0x68], R20 ;  /* 0x00006814030075a7 */ /* 0x0022a400080011ff */
[----:B--2---:R-:W-:Y:S05]  /*b940*/  @!P0 NANOSLEEP.SYNCS 0x989680 ;  /* 0x009896800000895d */ /* 0x004fea0003900000 */
[----:B------:R-:W2:Y:S02]  /*b950*/  @!P0 SYNCS.PHASECHK.TRANS64 P0, [R3+URZ+0x68], R20 ;  /* 0x00006814030085a7 */ /* 0x000ea400080010ff */
[----:B--2---:R-:W-:Y:S05]  /*b960*/  @!P0 BRA `(.L_x_207) ;  /* 0xfffffffc00f08947 */ /* 0x004fea000383ffff */
[----:B------:R-:W-:Y:S05]  /*b970*/  BRA `(.L_x_208) ;  /* 0xffffff9400787947 */ /* 0x000fea000383ffff */
.L_x_82:
[----:B------:R-:W-:-:S07]  /*b980*/  MOV R3, UR7 ;  /* 0x0000000700037c02 */ /* 0x000fce0008000f00 */
.L_x_209:
[----:B-1----:R1:W3:Y:S02]  /*b990*/  SYNCS.PHASECHK.TRANS64.TRYWAIT P0, [R3+URZ+0x50], R12 ;  /* 0x0000500c030075a7 */ /* 0x0022e400080011ff */
[----:B---3--:R-:W-:Y:S05]  /*b9a0*/  @!P0 NANOSLEEP.SYNCS 0x989680 ;  /* 0x009896800000895d */ /* 0x008fea0003900000 */
[----:B------:R-:W3:Y:S02]  /*b9b0*/  @!P0 SYNCS.PHASECHK.TRANS64 P0, [R3+URZ+0x50], R12 ;  /* 0x0000500c030085a7 */ /* 0x000ee400080010ff */
[----:B---3--:R-:W-:Y:S05]  /*b9c0*/  @!P0 BRA `(.L_x_209) ;  /* 0xfffffffc00f08947 */ /* 0x008fea000383ffff */
[----:B------:R-:W-:Y:S05]  /*b9d0*/  BRA `(.L_x_210) ;  /* 0xffffff9400e07947 */ /* 0x000fea000383ffff */
.L_x_83:
[----:B-1----:R-:W-:-:S07]  /*b9e0*/  MOV R3, UR7 ;  /* 0x0000000700037c02 */ /* 0x002fce0008000f00 */
.L_x_211:
[----:B-1----:R1:W3:Y:S02]  /*b9f0*/  SYNCS.PHASECHK.TRANS64.TRYWAIT P0, [R3+URZ+0x58], R12 ;  /* 0x0000580c030075a7 */ /* 0x0022e400080011ff */
[----:B---3--:R-:W-:Y:S05]  /*ba00*/  @!P0 NANOSLEEP.SYNCS 0x989680 ;  /* 0x009896800000895d */ /* 0x008fea0003900000 */
[----:B------:R-:W3:Y:S02]  /*ba10*/  @!P0 SYNCS.PHASECHK.TRANS64 P0, [R3+URZ+0x58], R12 ;  /* 0x0000580c030085a7 */ /* 0x000ee400080010ff */
[----:B---3--:R-:W-:Y:S05]  /*ba20*/  @!P0 BRA `(.L_x_211) ;  /* 0xfffffffc00f08947 */ /* 0x008fea000383ffff */
[----:B------:R-:W-:Y:S05]  /*ba30*/  BRA `(.L_x_212) ;  /* 0xffffff9400d07947 */ /* 0x000fea000383ffff */
.L_x_84:
[----:B-1----:R-:W-:-:S07]  /*ba40*/  MOV R3, UR7 ;  /* 0x0000000700037c02 */ /* 0x002fce0008000f00 */
.L_x_213:
[----:B-1----:R1:W3:Y:S02]  /*ba50*/  SYNCS.PHASECHK.TRANS64.TRYWAIT P0, [R3+URZ+0x60], R12 ;  /* 0x0000600c030075a7 */ /* 0x0022e400080011ff */
[----:B---3--:R-:W-:Y:S05]  /*ba60*/  @!P0 NANOSLEEP.SYNCS 0x989680 ;  /* 0x009896800000895d */ /* 0x008fea0003900000 */
[----:B------:R-:W3:Y:S02]  /*ba70*/  @!P0 SYNCS.PHASECHK.TRANS64 P0, [R3+URZ+0x60], R12 ;  /* 0x0000600c030085a7 */ /* 0x000ee400080010ff */
[----:B---3--:R-:W-:Y:S05]  /*ba80*/  @!P0 BRA `(.L_x_213) ;  /* 0xfffffffc00f08947 */ /* 0x008fea000383ffff */
[----:B------:R-:W-:Y:S05]  /*ba90*/  BRA `(.L_x_214) ;  /* 0xffffff9400c47947 */ /* 0x000fea000383ffff */
.L_x_86:
[----:B--2---:R2:W4:Y:S02]  /*baa0*/  SYNCS.PHASECHK.TRANS64.TRYWAIT P0, [R0+URZ+0x80], R3 ;  /* 0x00008003000075a7 */ /* 0x00452400080011ff */
[----:B----4-:R-:W-:Y:S05]  /*bab0*/  @!P0 NANOSLEEP.SYNCS 0x989680 ;  /* 0x009896800000895d */ /* 0x010fea0003900000 */
[----:B------:R-:W4:Y:S02]  /*bac0*/  @!P0 SYNCS.PHASECHK.TRANS64 P0, [R0+URZ+0x80], R3 ;  /* 0x00008003000085a7 */ /* 0x000f2400080010ff */
[----:B----4-:R-:W-:Y:S05]  /*bad0*/  @!P0 BRA `(.L_x_86) ;  /* 0xfffffffc00f08947 */ /* 0x010fea000383ffff */
[----:B------:R-:W-:Y:S05]  /*bae0*/  BRA `(.L_x_215) ;  /* 0xffffff9800887947 */ /* 0x000fea000383ffff */
.L_x_97:
[----:B-1----:R-:W-:Y:S04]  /*baf0*/  MOV R2, UR48 ;  /* 0x0000003000027c02 */ /* 0x002fe80008000f00 */
[----:B------:R1:W3:Y:S03]  /*bb00*/  SYNCS.PHASECHK.TRANS64.TRYWAIT P1, [R2+URZ+0x30], R3 ;  /* 0x00003003020075a7 */ /* 0x0002e600080211ff */
[----:B---3--:R-:W-:Y:S05]  /*bb10*/  @!P1 NANOSLEEP.SYNCS 0x989680 ;  /* 0x009896800000995d */ /* 0x008fea0003900000 */
[----:B------:R-:W3:Y:S02]  /*bb20*/  @!P1 SYNCS.PHASECHK.TRANS64 P1, [R2+URZ+0x30], R3 ;  /* 0x00003003020095a7 */ /* 0x000ee400080210ff */
[----:B---3--:R-:W-:Y:S05]  /*bb30*/  @!P1 BRA `(.L_x_97) ;  /* 0xfffffffc00ec9947 */ /* 0x008fea000383ffff */
[----:B------:R-:W-:Y:S05]  /*bb40*/  BRA `(.L_x_96) ;  /* 0xffffffa400907947 */ /* 0x000fea000383ffff */
.L_x_99:
[----:B-1----:R1:W4:Y:S02]  /*bb50*/  SYNCS.PHASECHK.TRANS64.TRYWAIT P0, [R87+URZ+0xa0], R0 ;  /* 0x0000a000570075a7 */ /* 0x00232400080011ff */
[----:B----4-:R-:W-:Y:S05]  /*bb60*/  @!P0 NANOSLEEP.SYNCS 0x989680 ;  /* 0x009896800000895d */ /* 0x010fea0003900000 */
[----:B------:R-:W4:Y:S02]  /*bb70*/  @!P0 SYNCS.PHASECHK.TRANS64 P0, [R87+URZ+0xa0], R0 ;  /* 0x0000a000570085a7 */ /* 0x000f2400080010ff */
[----:B----4-:R-:W-:Y:S05]  /*bb80*/  @!P0 BRA `(.L_x_99) ;  /* 0xfffffffc00f08947 */ /* 0x010fea000383ffff */
[----:B------:R-:W-:Y:S05]  /*bb90*/  BRA `(.L_x_98) ;  /* 0xffffffa400b87947 */ /* 0x000fea000383ffff */
.L_x_108:
[----:B-1----:R1:W2:Y:S02]  /*bba0*/  SYNCS.PHASECHK.TRANS64.TRYWAIT P0, [R3+URZ+0x30], R0 ;  /* 0x00003000030075a7 */ /* 0x0022a400080011ff */
[----:B--2---:R-:W-:Y:S05]  /*bbb0*/  @!P0 NANOSLEEP.SYNCS 0x989680 ;  /* 0x009896800000895d */ /* 0x004fea0003900000 */
[----:B------:R-:W2:Y:S02]  /*bbc0*/  @!P0 SYNCS.PHASECHK.TRANS64 P0, [R3+URZ+0x30], R0 ;  /* 0x00003000030085a7 */ /* 0x000ea400080010ff */
[----:B--2---:R-:W-:Y:S05]  /*bbd0*/  @!P0 BRA `(.L_x_108) ;  /* 0xfffffffc00f08947 */ /* 0x004fea000383ffff */
[----:B------:R-:W-:Y:S05]  /*bbe0*/  BRA `(.L_x_107) ;  /* 0xffffffac00d47947 */ /* 0x000fea000383ffff */
.L_x_116:
[----:B-1----:R1:W2:Y:S02]  /*bbf0*/  SYNCS.PHASECHK.TRANS64.TRYWAIT P0, [R91+URZ+0x30], R6 ;  /* 0x000030065b0075a7 */ /* 0x0022a400080011ff */
[----:B--2---:R-:W-:Y:S05]  /*bc00*/  @!P0 NANOSLEEP.SYNCS 0x989680 ;  /* 0x009896800000895d */ /* 0x004fea0003900000 */
[----:B------:R-:W2:Y:S02]  /*bc10*/  @!P0 SYNCS.PHASECHK.TRANS64 P0, [R91+URZ+0x30], R6 ;  /* 0x000030065b0085a7 */ /* 0x000ea400080010ff */
[----:B--2---:R-:W-:Y:S05]  /*bc20*/  @!P0 BRA `(.L_x_116) ;  /* 0xfffffffc00f08947 */ /* 0x004fea000383ffff */
[----:B------:R-:W-:Y:S05]  /*bc30*/  BRA `(.L_x_115) ;  /* 0xffffffb800147947 */ /* 0x000fea000383ffff */
.L_x_124:
[----:B-1----:R1:W2:Y:S02]  /*bc40*/  SYNCS.PHASECHK.TRANS64.TRYWAIT P0, [R91+URZ+0x30], R6 ;  /* 0x000030065b0075a7 */ /* 0x0022a400080011ff */
[----:B--2---:R-:W-:Y:S05]  /*bc50*/  @!P0 NANOSLEEP.SYNCS 0x989680 ;  /* 0x009896800000895d */ /* 0x004fea0003900000 */
[----:B------:R-:W2:Y:S02]  /*bc60*/  @!P0 SYNCS.PHASECHK.TRANS64 P0, [R91+URZ+0x30], R6 ;  /* 0x000030065b0085a7 */ /* 0x000ea400080010ff */
[----:B--2---:R-:W-:Y:S05]  /*bc70*/  @!P0 BRA `(.L_x_124) ;  /* 0xfffffffc00f08947 */ /* 0x004fea000383ffff */
[----:B------:R-:W-:Y:S05]  /*bc80*/  BRA `(.L_x_123) ;  /* 0xffffffc000587947 */ /* 0x000fea000383ffff */
.L_x_132:
[----:B-1----:R1:W2:Y:S02]  /*bc90*/  SYNCS.PHASECHK.TRANS64.TRYWAIT P0, [R92+URZ+0x30], R5 ;  /* 0x000030055c0075a7 */ /* 0x0022a400080011ff */
[----:B--2---:R-:W-:Y:S05]  /*bca0*/  @!P0 NANOSLEEP.SYNCS 0x989680 ;  /* 0x009896800000895d */ /* 0x004fea0003900000 */
[----:B------:R-:W2:Y:S02]  /*bcb0*/  @!P0 SYNCS.PHASECHK.TRANS64 P0, [R92+URZ+0x30], R5 ;  /* 0x000030055c0085a7 */ /* 0x000ea400080010ff */
[----:B--2---:R-:W-:Y:S05]  /*bcc0*/  @!P0 BRA `(.L_x_132) ;  /* 0xfffffffc00f08947 */ /* 0x004fea000383ffff */
[----:B------:R-:W-:Y:S05]  /*bcd0*/  BRA `(.L_x_131) ;  /* 0xffffffc800a87947 */ /* 0x000fea000383ffff */
.L_x_140:
[----:B-1----:R1:W2:Y:S02]  /*bce0*/  SYNCS.PHASECHK.TRANS64.TRYWAIT P0, [R92+URZ+0x30], R5 ;  /* 0x000030055c0075a7 */ /* 0x0022a400080011ff */
[----:B--2---:R-:W-:Y:S05]  /*bcf0*/  @!P0 NANOSLEEP.SYNCS 0x989680 ;  /* 0x009896800000895d */ /* 0x004fea0003900000 */
[----:B------:R-:W2:Y:S02]  /*bd00*/  @!P0 SYNCS.PHASECHK.TRANS64 P0, [R92+URZ+0x30], R5 ;  /* 0x000030055c0085a7 */ /* 0x000ea400080010ff */
[----:B--2---:R-:W-:Y:S05]  /*bd10*/  @!P0 BRA `(.L_x_140) ;  /* 0xfffffffc00f08947 */ /* 0x004fea000383ffff */
[----:B------:R-:W-:Y:S05]  /*bd20*/  BRA `(.L_x_139) ;  /* 0xffffffd400087947 */ /* 0x000fea000383ffff */
.L_x_148:
[----:B-1----:R1:W2:Y:S02]  /*bd30*/  SYNCS.PHASECHK.TRANS64.TRYWAIT P0, [R92+URZ+0x30], R5 ;  /* 0x000030055c0075a7 */ /* 0x0022a400080011ff */
[----:B--2---:R-:W-:Y:S05]  /*bd40*/  @!P0 NANOSLEEP.SYNCS 0x989680 ;  /* 0x009896800000895d */ /* 0x004fea0003900000 */
[----:B------:R-:W2:Y:S02]  /*bd50*/  @!P0 SYNCS.PHASECHK.TRANS64 P0, [R92+URZ+0x30], R5 ;  /* 0x000030055c0085a7 */ /* 0x000ea400080010ff */
[----:B--2---:R-:W-:Y:S05]  /*bd60*/  @!P0 BRA `(.L_x_148) ;  /* 0xfffffffc00f08947 */ /* 0x004fea000383ffff */
[----:B------:R-:W-:Y:S05]  /*bd70*/  BRA `(.L_x_147) ;  /* 0xffffffdc005c7947 */ /* 0x000fea000383ffff */
.L_x_156:
[----:B-1----:R1:W2:Y:S02]  /*bd80*/  SYNCS.PHASECHK.TRANS64.TRYWAIT P0, [R92+URZ+0x30], R5 ;  /* 0x000030055c0075a7 */ /* 0x0022a400080011ff */
[----:B--2---:R-:W-:Y:S05]  /*bd90*/  @!P0 NANOSLEEP.SYNCS 0x989680 ;  /* 0x009896800000895d */ /* 0x004fea0003900000 */
[----:B------:R-:W2:Y:S02]  /*bda0*/  @!P0 SYNCS.PHASECHK.TRANS64 P0, [R92+URZ+0x30], R5 ;  /* 0x000030055c0085a7 */ /* 0x000ea400080010ff */
[----:B--2---:R-:W-:Y:S05]  /*bdb0*/  @!P0 BRA `(.L_x_156) ;  /* 0xfffffffc00f08947 */ /* 0x004fea000383ffff */
[----:B------:R-:W-:Y:S05]  /*bdc0*/  BRA `(.L_x_155) ;  /* 0xffffffe400b07947 */ /* 0x000fea000383ffff */
        .weak           $__internal_0_$__cuda_sm10x_tcgen05_guardrail_trap_col_being_dealloced_not_returned_by_alloc
        .type           $__internal_0_$__cuda_sm10x_tcgen05_guardrail_trap_col_being_dealloced_not_returned_by_alloc,@function
        .size           $__internal_0_$__cuda_sm10x_tcgen05_guardrail_trap_col_being_dealloced_not_returned_by_alloc,($__internal_1_$__cuda_sm10x_tcgen05_guardrail_trap_phase_invalid_during_alloc - $__internal_0_$__cuda_sm10x_tcgen05_guardrail_trap_col_being_dealloced_not_returned_by_alloc)
$__internal_0_$__cuda_sm10x_tcgen05_guardrail_trap_col_being_dealloced_not_returned_by_alloc:
[----:B------:R-:W-:Y:S05]  /*bdd0*/  BPT.TRAP 0x1 ;  /* 0x000000040000795c */ /* 0x000fea0000300000 */
[----:B------:R-:W-:-:S04]  /*bde0*/  HFMA2 R3, -RZ, RZ, 0, 0 ;  /* 0x00000000ff037431 */ /* 0x000fc800000001ff */
[----:B------:R-:W-:Y:S05]  /*bdf0*/  RET.REL.NODEC R2 `(_ZN7cutlass13device_kernelINS_4gemm6kernel13GemmUniversalIN4cute5tupleIJiiiiEEENS1_10collective13CollectiveMmaINS1_35MainloopSm100TmaUmmaWarpSpecializedILi3ELi2ELi4ENS5_IJNS4_1CILi1EEESB_SB_EEEEENS5_IJNSA_ILi128EEESE_NSA_ILi64EEEEEENS_10tfloat32_tENS5_IJlSB_lEEESH_SI_NS4_8TiledMMAINS4_8MMA_AtomIJNS4_17SM100_MMA_TF32_SSISH_SH_fLi128ELi128ELNS4_4UMMA5MajorE0ELSN_0ELNSM_7ScaleInE0ELSO_0EEEEEENS4_6LayoutISC_NS5_IJNSA_ILi0EEESS_SS_EEEEENS5_IJNS4_10UnderscoreESV_SV_EEEEENS4_13SM90_TMA_LOADENS4_14ComposedLayoutINS4_7SwizzleILi3ELi4ELi3EEENS4_18smem_ptr_flag_bitsILi32EEENSR_INS5_IJNSA_ILi8EEENSA_ILi32EEEEEENS5_IJS15_SB_EEEEEEEvNS4_8identityESY_S19_vS1A_EENS_8epilogue10collective18CollectiveEpilogueINS1C_23Sm100TmaWarpSpecializedILi4ELi2ELi16ELb1ELb0EEEJSG_NS5_IJNSR_ISE_SB_EENSR_INSA_ILi16EEESB_EEEEESH_SI_SH_SI_NS1C_6fusion15FusionCallbacksIS1G_NS1L_17LinearCombinationISH_fSH_fLNS_15FloatRoundStyleE2EEESG_S1K_JEEENS4_5SM1004TMEM4LOAD26SM100_TMEM_LOAD_32dp32b16xESY_NSZ_INS10_ILi2ELi4ELi3EEES13_NSR_INS5_IJS14_S1I_EEENS5_IJS1I_SB_EEEEEEENS4_39AutoVectorizingCopyWithAssumedAlignmentILi128EEENS4_14SM90_TMA_STOREES1Z_S21_S21_EEEvvEEEEvNT_6ParamsE) ;  /* 0xffffff4002807950 */ /* 0x000fea0003c3ffff */
        .weak           $__internal_1_$__cuda_sm10x_tcgen05_guardrail_trap_phase_invalid_during_alloc
        .type           $__internal_1_$__cuda_sm10x_tcgen05_guardrail_trap_phase_invalid_during_alloc,@function
        .size           $__internal_1_$__cuda_sm10x_tcgen05_guardrail_trap_phase_invalid_during_alloc,($__internal_2_$__cuda_sm10x_tcgen05_guardrail_trap_unallocated_columns_being_dealloced - $__internal_1_$__cuda_sm10x_tcgen05_guardrail_trap_phase_invalid_during_alloc)
$__internal_1_$__cuda_sm10x_tcgen05_guardrail_trap_phase_invalid_during_alloc:
[----:B------:R-:W-:Y:S05]  /*be00*/  BPT.TRAP 0x1 ;  /* 0x000000040000795c */ /* 0x000fea0000300000 */
[----:B------:R-:W-:-:S04]  /*be10*/  MOV R3, 0x0 ;  /* 0x0000000000037802 */ /* 0x000fc80000000f00 */
[----:B------:R-:W-:Y:S05]  /*be20*/  RET.REL.NODEC R2 `(_ZN7cutlass13device_kernelINS_4gemm6kernel13GemmUniversalIN4cute5tupleIJiiiiEEENS1_10collective13CollectiveMmaINS1_35MainloopSm100TmaUmmaWarpSpecializedILi3ELi2ELi4ENS5_IJNS4_1CILi1EEESB_SB_EEEEENS5_IJNSA_ILi128EEESE_NSA_ILi64EEEEEENS_10tfloat32_tENS5_IJlSB_lEEESH_SI_NS4_8TiledMMAINS4_8MMA_AtomIJNS4_17SM100_MMA_TF32_SSISH_SH_fLi128ELi128ELNS4_4UMMA5MajorE0ELSN_0ELNSM_7ScaleInE0ELSO_0EEEEEENS4_6LayoutISC_NS5_IJNSA_ILi0EEESS_SS_EEEEENS5_IJNS4_10UnderscoreESV_SV_EEEEENS4_13SM90_TMA_LOADENS4_14ComposedLayoutINS4_7SwizzleILi3ELi4ELi3EEENS4_18smem_ptr_flag_bitsILi32EEENSR_INS5_IJNSA_ILi8EEENSA_ILi32EEEEEENS5_IJS15_SB_EEEEEEEvNS4_8identityESY_S19_vS1A_EENS_8epilogue10collective18CollectiveEpilogueINS1C_23Sm100TmaWarpSpecializedILi4ELi2ELi16ELb1ELb0EEEJSG_NS5_IJNSR_ISE_SB_EENSR_INSA_ILi16EEESB_EEEEESH_SI_SH_SI_NS1C_6fusion15FusionCallbacksIS1G_NS1L_17LinearCombinationISH_fSH_fLNS_15FloatRoundStyleE2EEESG_S1K_JEEENS4_5SM1004TMEM4LOAD26SM100_TMEM_LOAD_32dp32b16xESY_NSZ_INS10_ILi2ELi4ELi3EEES13_NSR_INS5_IJS14_S1I_EEENS5_IJS1I_SB_EEEEEEENS4_39AutoVectorizingCopyWithAssumedAlignmentILi128EEENS4_14SM90_TMA_STOREES1Z_S21_S21_EEEvvEEEEvNT_6ParamsE) ;  /* 0xffffff4002747950 */ /* 0x000fea0003c3ffff */
        .weak           $__internal_2_$__cuda_sm10x_tcgen05_guardrail_trap_unallocated_columns_being_dealloced
        .type           $__internal_2_$__cuda_sm10x_tcgen05_guardrail_trap_unallocated_columns_being_dealloced,@function
        .size           $__internal_2_$__cuda_sm10x_tcgen05_guardrail_trap_unallocated_columns_being_dealloced,(.L_x_217 - $__internal_2_$__cuda_sm10x_tcgen05_guardrail_trap_unallocated_columns_being_dealloced)
$__internal_2_$__cuda_sm10x_tcgen05_guardrail_trap_unallocated_columns_being_dealloced:
[----:B------:R-:W-:Y:S05]  /*be30*/  BPT.TRAP 0x1 ;  /* 0x000000040000795c */ /* 0x000fea0000300000 */
[----:B------:R-:W-:-:S04]  /*be40*/  HFMA2 R3, -RZ, RZ, 0, 0 ;  /* 0x00000000ff037431 */ /* 0x000fc800000001ff */
[----:B------:R-:W-:Y:S05]  /*be50*/  RET.REL.NODEC R2 `(_ZN7cutlass13device_kernelINS_4gemm6kernel13GemmUniversalIN4cute5tupleIJiiiiEEENS1_10collective13CollectiveMmaINS1_35MainloopSm100TmaUmmaWarpSpecializedILi3ELi2ELi4ENS5_IJNS4_1CILi1EEESB_SB_EEEEENS5_IJNSA_ILi128EEESE_NSA_ILi64EEEEEENS_10tfloat32_tENS5_IJlSB_lEEESH_SI_NS4_8TiledMMAINS4_8MMA_AtomIJNS4_17SM100_MMA_TF32_SSISH_SH_fLi128ELi128ELNS4_4UMMA5MajorE0ELSN_0ELNSM_7ScaleInE0ELSO_0EEEEEENS4_6LayoutISC_NS5_IJNSA_ILi0EEESS_SS_EEEEENS5_IJNS4_10UnderscoreESV_SV_EEEEENS4_13SM90_TMA_LOADENS4_14ComposedLayoutINS4_7SwizzleILi3ELi4ELi3EEENS4_18smem_ptr_flag_bitsILi32EEENSR_INS5_IJNSA_ILi8EEENSA_ILi32EEEEEENS5_IJS15_SB_EEEEEEEvNS4_8identityESY_S19_vS1A_EENS_8epilogue10collective18CollectiveEpilogueINS1C_23Sm100TmaWarpSpecializedILi4ELi2ELi16ELb1ELb0EEEJSG_NS5_IJNSR_ISE_SB_EENSR_INSA_ILi16EEESB_EEEEESH_SI_SH_SI_NS1C_6fusion15FusionCallbacksIS1G_NS1L_17LinearCombinationISH_fSH_fLNS_15FloatRoundStyleE2EEESG_S1K_JEEENS4_5SM1004TMEM4LOAD26SM100_TMEM_LOAD_32dp32b16xESY_NSZ_INS10_ILi2ELi4ELi3EEES13_NSR_INS5_IJS14_S1I_EEENS5_IJS1I_SB_EEEEEEENS4_39AutoVectorizingCopyWithAssumedAlignmentILi128EEENS4_14SM90_TMA_STOREES1Z_S21_S21_EEEvvEEEEvNT_6ParamsE) ;  /* 0xffffff4002687950 */ /* 0x000fea0003c3ffff */
.L_x_216:
[----:B------:R-:W-:-:S00]  /*be60*/  BRA `(.L_x_216) ;  /* 0xfffffffc00fc7947 */ /* 0x000fc0000383ffff */
[----:B------:R-:W-:-:S00]  /*be70*/  NOP ;  /* 0x0000000000007918 */ /* 0x000fc00000000000 */
        /* <DEDUP_REMOVED lines=8> */
.L_x_217:


//--------------------- .nv.global.init           --------------------------
	.section	.nv.global.init,"aw",@progbits
.nv.global.init:
	.type		$str$27,@object
	.size		$str$27,($str$28 - $str$27)
$str$27:
        /*0000*/ 	.byte	0x28, 0x61, 0x64, 0x64, 0x72, 0x65, 0x73, 0x73, 0x20, 0x26, 0x20, 0x6d, 0x61, 0x73, 0x6b, 0x29
        /*0010*/ 	.byte	0x20, 0x3d, 0x3d, 0x20, 0x30, 0x00
	.type		$str$28,@object
	.size		$str$28,($str$26 - $str$28)
$str$28:
        /*0016*/ 	.byte	0x2f, 0x74, 0x6d, 0x70, 0x2f, 0x63, 0x75, 0x74, 0x6c, 0x61, 0x73, 0x73, 0x5f, 0x73, 0x77, 0x65
        /*0026*/ 	.byte	0x65, 0x70, 0x5f, 0x73, 0x72, 0x63, 0x2f, 0x69, 0x6e, 0x63, 0x6c, 0x75, 0x64, 0x65, 0x2f, 0x63
        /*0036*/ 	.byte	0x75, 0x74, 0x65, 0x2f, 0x70, 0x6f, 0x69, 0x6e, 0x74, 0x65, 0x72, 0x5f, 0x66, 0x6c, 0x61, 0x67
        /*0046*/ 	.byte	0x67, 0x65, 0x64, 0x2e, 0x68, 0x70, 0x70, 0x00
	.type		$str$26,@object
	.size		$str$26,($str$25 - $str$26)
$str$26:
        /*004e*/ 	.byte	0x2f, 0x74, 0x6d, 0x70, 0x2f, 0x63, 0x75, 0x74, 0x6c, 0x61, 0x73, 0x73, 0x5f, 0x73, 0x77, 0x65
        /*005e*/ 	.byte	0x65, 0x70, 0x5f, 0x73, 0x72, 0x63, 0x2f, 0x69, 0x6e, 0x63, 0x6c, 0x75, 0x64, 0x65, 0x2f, 0x63
        /*006e*/ 	.byte	0x75, 0x74, 0x65, 0x2f, 0x61, 0x74, 0x6f, 0x6d, 0x2f, 0x63, 0x6f, 0x70, 0x79, 0x5f, 0x74, 0x72
        /*007e*/ 	.byte	0x61, 0x69, 0x74, 0x73, 0x5f, 0x73, 0x6d, 0x31, 0x30, 0x30, 0x2e, 0x68, 0x70, 0x70, 0x00
	.type		$str$25,@object
	.size		$str$25,(__unnamed_1 - $str$25)
$str$25:
        /*008d*/ 	.byte	0x28, 0x28, 0x75, 0x69, 0x6e, 0x74, 0x33, 0x32, 0x5f, 0x74, 0x28, 0x74, 0x68, 0x72, 0x65, 0x61
        /*009d*/ 	.byte	0x64, 0x49, 0x64, 0x78, 0x2e, 0x78, 0x29, 0x20, 0x2f, 0x20, 0x33, 0x32, 0x29, 0x20, 0x25, 0x20
        /*00ad*/ 	.byte	0x34, 0x29, 0x20, 0x3d, 0x3d, 0x20, 0x28, 0x28, 0x28, 0x74, 0x6d, 0x65, 0x6d, 0x5f, 0x61, 0x64
        /*00bd*/ 	.byte	0x64, 0x72, 0x20, 0x3e, 0x3e, 0x20, 0x31, 0x36, 0x29, 0x20, 0x2f, 0x20, 0x33, 0x32, 0x29, 0x20
        /*00cd*/ 	.byte	0x25, 0x20, 0x34, 0x29, 0x00
	.type		__unnamed_1,@object
	.size		__unnamed_1,(__unnamed_2 - __unnamed_1)
__unnamed_1:
        /*00d2*/ 	.byte	0x61, 0x75, 0x74, 0x6f, 0x20, 0x63, 0x75, 0x74, 0x65, 0x3a, 0x3a, 0x61, 0x73, 0x5f, 0x70, 0x6f
        /* <DEDUP_REMOVED lines=24> */
        /*0262*/ 	.byte	0x32, 0x30, 0x34, 0x38, 0x3e, 0x3e, 0x3e, 0x3e, 0x5d, 0x00
	.type		__unnamed_2,@object
	.size		__unnamed_2,(.L_2 - __unnamed_2)
__unnamed_2:
        /* <DEDUP_REMOVED lines=42> */
        /*050c*/ 	.byte	0x3e, 0x5d, 0x00
.L_2:


//--------------------- .nv.shared._ZN7cutlass13device_kernelINS_4gemm6kernel13GemmUniversalIN4cute5tupleIJiiiiEEENS1_10collective13CollectiveMmaINS1_35MainloopSm100TmaUmmaWarpSpecializedILi3ELi2ELi4ENS5_IJNS4_1CILi1EEESB_SB_EEEEENS5_IJNSA_ILi128EEESE_NSA_ILi64EEEEEENS_10tfloat32_tENS5_IJlSB_lEEESH_SI_NS4_8TiledMMAINS4_8MMA_AtomIJNS4_17SM100_MMA_TF32_SSISH_SH_fLi128ELi128ELNS4_4UMMA5MajorE0ELSN_0ELNSM_7ScaleInE0ELSO_0EEEEEENS4_6LayoutISC_NS5_IJNSA_ILi0EEESS_SS_EEEEENS5_IJNS4_10UnderscoreESV_SV_EEEEENS4_13SM90_TMA_LOADENS4_14ComposedLayoutINS4_7SwizzleILi3ELi4ELi3EEENS4_18smem_ptr_flag_bitsILi32EEENSR_INS5_IJNSA_ILi8EEENSA_ILi32EEEEEENS5_IJS15_SB_EEEEEEEvNS4_8identityESY_S19_vS1A_EENS_8epilogue10collective18CollectiveEpilogueINS1C_23Sm100TmaWarpSpecializedILi4ELi2ELi16ELb1ELb0EEEJSG_NS5_IJNSR_ISE_SB_EENSR_INSA_ILi16EEESB_EEEEESH_SI_SH_SI_NS1C_6fusion15FusionCallbacksIS1G_NS1L_17LinearCombinationISH_fSH_fLNS_15FloatRoundStyleE2EEESG_S1K_JEEENS4_5SM1004TMEM4LOAD26SM100_TMEM_LOAD_32dp32b16xESY_NSZ_INS10_ILi2ELi4ELi3EEES13_NSR_INS5_IJS14_S1I_EEENS5_IJS1I_SB_EEEEEEENS4_39AutoVectorizingCopyWithAssumedAlignmentILi128EEENS4_14SM90_TMA_STOREES1Z_S21_S21_EEEvvEEEEvNT_6ParamsE --------------------------
	.section	.nv.shared._ZN7cutlass13device_kernelINS_4gemm6kernel13GemmUniversalIN4cute5tupleIJiiiiEEENS1_10collective13CollectiveMmaINS1_35MainloopSm100TmaUmmaWarpSpecializedILi3ELi2ELi4ENS5_IJNS4_1CILi1EEESB_SB_EEEEENS5_IJNSA_ILi128EEESE_NSA_ILi64EEEEEENS_10tfloat32_tENS5_IJlSB_lEEESH_SI_NS4_8TiledMMAINS4_8MMA_AtomIJNS4_17SM100_MMA_TF32_SSISH_SH_fLi128ELi128ELNS4_4UMMA5MajorE0ELSN_0ELNSM_7ScaleInE0ELSO_0EEEEEENS4_6LayoutISC_NS5_IJNSA_ILi0EEESS_SS_EEEEENS5_IJNS4_10UnderscoreESV_SV_EEEEENS4_13SM90_TMA_LOADENS4_14ComposedLayoutINS4_7SwizzleILi3ELi4ELi3EEENS4_18smem_ptr_flag_bitsILi32EEENSR_INS5_IJNSA_ILi8EEENSA_ILi32EEEEEENS5_IJS15_SB_EEEEEEEvNS4_8identityESY_S19_vS1A_EENS_8epilogue10collective18CollectiveEpilogueINS1C_23Sm100TmaWarpSpecializedILi4ELi2ELi16ELb1ELb0EEEJSG_NS5_IJNSR_ISE_SB_EENSR_INSA_ILi16EEESB_EEEEESH_SI_SH_SI_NS1C_6fusion15FusionCallbacksIS1G_NS1L_17LinearCombinationISH_fSH_fLNS_15FloatRoundStyleE2EEESG_S1K_JEEENS4_5SM1004TMEM4LOAD26SM100_TMEM_LOAD_32dp32b16xESY_NSZ_INS10_ILi2ELi4ELi3EEES13_NSR_INS5_IJS14_S1I_EEENS5_IJS1I_SB_EEEEEEENS4_39AutoVectorizingCopyWithAssumedAlignmentILi128EEENS4_14SM90_TMA_STOREES1Z_S21_S21_EEEvvEEEEvNT_6ParamsE,"aw",@nobits
	.sectionflags	@""
	.align	16
	.zero		1024


//--------------------- .nv.shared.reserved.0     --------------------------
	.section	.nv.shared.reserved.0,"aw",@nobits
	.weak		__nv_reservedSMEM_offset_0_alias
	.size		__nv_reservedSMEM_offset_0_alias, 0, 64
	.other		__nv_reservedSMEM_offset_0_alias,@"STO_CUDA_RESERVED_SHARED STV_DEFAULT"
__nv_reservedSMEM_offset_0_alias:
	.zero		0
.nv.shared.reserved.0:
	.zero		64
	.weak		__nv_reservedSMEM_tcgen05_partition
	.type		__nv_reservedSMEM_tcgen05_partition,@object
	.size		__nv_reservedSMEM_tcgen05_partition,(.L_0 - __nv_reservedSMEM_tcgen05_partition)
__nv_reservedSMEM_tcgen05_partition:
	.zero		32
.L_0:


//--------------------- .nv.global                --------------------------
	.section	.nv.global,"aw",@nobits
.nv.global:
	.type		_ZN40_INTERNAL_2628a660_4_k_cu_ff4818e7_314214cute1_E,@object
	.size		_ZN40_INTERNAL_2628a660_4_k_cu_ff4818e7_314214cute1_E,(_ZN40_INTERNAL_2628a660_4_k_cu_ff4818e7_314214cuda3std3__45__cpo6cbeginE - _ZN40_INTERNAL_2628a660_4_k_cu_ff4818e7_314214cute1_E)
_ZN40_INTERNAL_2628a660_4_k_cu_ff4818e7_314214cute1_E:
	.zero		1
	.type		_ZN40_INTERNAL_2628a660_4_k_cu_ff4818e7_314214cuda3std3__45__cpo6cbeginE,@object
	.size		_ZN40_INTERNAL_2628a660_4_k_cu_ff4818e7_314214cuda3std3__45__cpo6cbeginE,(_ZN40_INTERNAL_2628a660_4_k_cu_ff4818e7_314214cuda3std3__48in_placeE - _ZN40_INTERNAL_2628a660_4_k_cu_ff4818e7_314214cuda3std3__45__cpo6cbeginE)
_ZN40_INTERNAL_2628a660_4_k_cu_ff4818e7_314214cuda3std3__45__cpo6cbeginE:
	.zero		1
	.type		_ZN40_INTERNAL_2628a660_4_k_cu_ff4818e7_314214cuda3std3__48in_placeE,@object
	.size		_ZN40_INTERNAL_2628a660_4_k_cu_ff4818e7_314214cuda3std3__48in_placeE,(_ZN40_INTERNAL_2628a660_4_k_cu_ff4818e7_314214cuda3std6ranges3__45__cpo9iter_moveE - _ZN40_INTERNAL_2628a660_4_k_cu_ff4818e7_314214cuda3std3__48in_placeE)
_ZN40_INTERNAL_2628a660_4_k_cu_ff4818e7_314214cuda3std3__48in_placeE:
	.zero		1
	.type		_ZN40_INTERNAL_2628a660_4_k_cu_ff4818e7_314214cuda3std6ranges3__45__cpo9iter_moveE,@object
	.size		_ZN40_INTERNAL_2628a660_4_k_cu_ff4818e7_314214cuda3std6ranges3__45__cpo9iter_moveE,(_ZN40_INTERNAL_2628a660_4_k_cu_ff4818e7_314214cuda3std3__45__cpo5beginE - _ZN40_INTERNAL_2628a660_4_k_cu_ff4818e7_314214cuda3std6ranges3__45__cpo9iter_moveE)
_ZN40_INTERNAL_2628a660_4_k_cu_ff4818e7_314214cuda3std6ranges3__45__cpo9iter_moveE:
	.zero		1
	.type		_ZN40_INTERNAL_2628a660_4_k_cu_ff4818e7_314214cuda3std3__45__cpo5beginE,@object
	.size		_ZN40_INTERNAL_2628a660_4_k_cu_ff4818e7_314214cuda3std3__45__cpo5beginE,(_ZN40_INTERNAL_2628a660_4_k_cu_ff4818e7_314214cuda3std3__442_GLOBAL__N__2628a660_4_k_cu_ff4818e7_314216ignoreE - _ZN40_INTERNAL_2628a660_4_k_cu_ff4818e7_314214cuda3std3__45__cpo5beginE)
_ZN40_INTERNAL_2628a660_4_k_cu_ff4818e7_314214cuda3std3__45__cpo5beginE:
	.zero		1
	.type		_ZN40_INTERNAL_2628a660_4_k_cu_ff4818e7_314214cuda3std3__442_GLOBAL__N__2628a660_4_k_cu_ff4818e7_314216ignoreE,@object
	.size		_ZN40_INTERNAL_2628a660_4_k_cu_ff4818e7_314214cuda3std3__442_GLOBAL__N__2628a660_4_k_cu_ff4818e7_314216ignoreE,(_ZN40_INTERNAL_2628a660_4_k_cu_ff4818e7_314214cute7productE - _ZN40_INTERNAL_2628a660_4_k_cu_ff4818e7_314214cuda3std3__442_GLOBAL__N__2628a660_4_k_cu_ff4818e7_314216ignoreE)
_ZN40_INTERNAL_2628a660_4_k_cu_ff4818e7_314214cuda3std3__442_GLOBAL__N__2628a660_4_k_cu_ff4818e7_314216ignoreE:
	.zero		1
	.type		_ZN40_INTERNAL_2628a660_4_k_cu_ff4818e7_314214cute7productE,@object
	.size		_ZN40_INTERNAL_2628a660_4_k_cu_ff4818e7_314214cute7productE,(_ZN40_INTERNAL_2628a660_4_k_cu_ff4818e7_314214cuda3std3__45__cpo3endE - _ZN40_INTERNAL_2628a660_4_k_cu_ff4818e7_314214cute7productE)
_ZN40_INTERNAL_2628a660_4_k_cu_ff4818e7_314214cute7productE:
	.zero		1
	.type		_ZN40_INTERNAL_2628a660_4_k_cu_ff4818e7_314214cuda3std3__45__cpo3endE,@object
	.size		_ZN40_INTERNAL_2628a660_4_k_cu_ff4818e7_314214cuda3std3__45__cpo3endE,(_ZN40_INTERNAL_2628a660_4_k_cu_ff4818e7_314214cuda3std3__419piecewise_constructE - _ZN40_INTERNAL_2628a660_4_k_cu_ff4818e7_314214cuda3std3__45__cpo3endE)
_ZN40_INTERNAL_2628a660_4_k_cu_ff4818e7_314214cuda3std3__45__cpo3endE:
	.zero		1
	.type		_ZN40_INTERNAL_2628a660_4_k_cu_ff4818e7_314214cuda3std3__419piecewise_constructE,@object
	.size		_ZN40_INTERNAL_2628a660_4_k_cu_ff4818e7_314214cuda3std3__419piecewise_constructE,(_ZN40_INTERNAL_2628a660_4_k_cu_ff4818e7_314214cuda3std3__45__cpo4cendE - _ZN40_INTERNAL_2628a660_4_k_cu_ff4818e7_314214cuda3std3__419piecewise_constructE)
_ZN40_INTERNAL_2628a660_4_k_cu_ff4818e7_314214cuda3std3__419piecewise_constructE:
	.zero		1
	.type		_ZN40_INTERNAL_2628a660_4_k_cu_ff4818e7_314214cuda3std3__45__cpo4cendE,@object
	.size		_ZN40_INTERNAL_2628a660_4_k_cu_ff4818e7_314214cuda3std3__45__cpo4cendE,(_ZN40_INTERNAL_2628a660_4_k_cu_ff4818e7_314214cuda3std6ranges3__45__cpo4swapE - _ZN40_INTERNAL_2628a660_4_k_cu_ff4818e7_314214cuda3std3__45__cpo4cendE)
_ZN40_INTERNAL_2628a660_4_k_cu_ff4818e7_314214cuda3std3__45__cpo4cendE:
	.zero		1
	.type		_ZN40_INTERNAL_2628a660_4_k_cu_ff4818e7_314214cuda3std6ranges3__45__cpo4swapE,@object
	.size		_ZN40_INTERNAL_2628a660_4_k_cu_ff4818e7_314214cuda3std6ranges3__45__cpo4swapE,(.L_10 - _ZN40_INTERNAL_2628a660_4_k_cu_ff4818e7_314214cuda3std6ranges3__45__cpo4swapE)
_ZN40_INTERNAL_2628a660_4_k_cu_ff4818e7_314214cuda3std6ranges3__45__cpo4swapE:
	.zero		1
.L_10:


//--------------------- .nv.constant0._ZN7cutlass13device_kernelINS_4gemm6kernel13GemmUniversalIN4cute5tupleIJiiiiEEENS1_10collective13CollectiveMmaINS1_35MainloopSm100TmaUmmaWarpSpecializedILi3ELi2ELi4ENS5_IJNS4_1CILi1EEESB_SB_EEEEENS5_IJNSA_ILi128EEESE_NSA_ILi64EEEEEENS_10tfloat32_tENS5_IJlSB_lEEESH_SI_NS4_8TiledMMAINS4_8MMA_AtomIJNS4_17SM100_MMA_TF32_SSISH_SH_fLi128ELi128ELNS4_4UMMA5MajorE0ELSN_0ELNSM_7ScaleInE0ELSO_0EEEEEENS4_6LayoutISC_NS5_IJNSA_ILi0EEESS_SS_EEEEENS5_IJNS4_10UnderscoreESV_SV_EEEEENS4_13SM90_TMA_LOADENS4_14ComposedLayoutINS4_7SwizzleILi3ELi4ELi3EEENS4_18smem_ptr_flag_bitsILi32EEENSR_INS5_IJNSA_ILi8EEENSA_ILi32EEEEEENS5_IJS15_SB_EEEEEEEvNS4_8identityESY_S19_vS1A_EENS_8epilogue10collective18CollectiveEpilogueINS1C_23Sm100TmaWarpSpecializedILi4ELi2ELi16ELb1ELb0EEEJSG_NS5_IJNSR_ISE_SB_EENSR_INSA_ILi16EEESB_EEEEESH_SI_SH_SI_NS1C_6fusion15FusionCallbacksIS1G_NS1L_17LinearCombinationISH_fSH_fLNS_15FloatRoundStyleE2EEESG_S1K_JEEENS4_5SM1004TMEM4LOAD26SM100_TMEM_LOAD_32dp32b16xESY_NSZ_INS10_ILi2ELi4ELi3EEES13_NSR_INS5_IJS14_S1I_EEENS5_IJS1I_SB_EEEEEEENS4_39AutoVectorizingCopyWithAssumedAlignmentILi128EEENS4_14SM90_TMA_STOREES1Z_S21_S21_EEEvvEEEEvNT_6ParamsE --------------------------
	.section	.nv.constant0._ZN7cutlass13device_kernelINS_4gemm6kernel13GemmUniversalIN4cute5tupleIJiiiiEEENS1_10collective13CollectiveMmaINS1_35MainloopSm100TmaUmmaWarpSpecializedILi3ELi2ELi4ENS5_IJNS4_1CILi1EEESB_SB_EEEEENS5_IJNSA_ILi128EEESE_NSA_ILi64EEEEEENS_10tfloat32_tENS5_IJlSB_lEEESH_SI_NS4_8TiledMMAINS4_8MMA_AtomIJNS4_17SM100_MMA_TF32_SSISH_SH_fLi128ELi128ELNS4_4UMMA5MajorE0ELSN_0ELNSM_7ScaleInE0ELSO_0EEEEEENS4_6LayoutISC_NS5_IJNSA_ILi0EEESS_SS_EEEEENS5_IJNS4_10UnderscoreESV_SV_EEEEENS4_13SM90_TMA_LOADENS4_14ComposedLayoutINS4_7SwizzleILi3ELi4ELi3EEENS4_18smem_ptr_flag_bitsILi32EEENSR_INS5_IJNSA_ILi8EEENSA_ILi32EEEEEENS5_IJS15_SB_EEEEEEEvNS4_8identityESY_S19_vS1A_EENS_8epilogue10collective18CollectiveEpilogueINS1C_23Sm100TmaWarpSpecializedILi4ELi2ELi16ELb1ELb0EEEJSG_NS5_IJNSR_ISE_SB_EENSR_INSA_ILi16EEESB_EEEEESH_SI_SH_SI_NS1C_6fusion15FusionCallbacksIS1G_NS1L_17LinearCombinationISH_fSH_fLNS_15FloatRoundStyleE2EEESG_S1K_JEEENS4_5SM1004TMEM4LOAD26SM100_TMEM_LOAD_32dp32b16xESY_NSZ_INS10_ILi2ELi4ELi3EEES13_NSR_INS5_IJS14_S1I_EEENS5_IJS1I_SB_EEEEEEENS4_39AutoVectorizingCopyWithAssumedAlignmentILi128EEENS4_14SM90_TMA_STOREES1Z_S21_S21_EEEvvEEEEvNT_6ParamsE,"a",@progbits
	.sectionflags	@""
	.align	4
.nv.constant0._ZN7cutlass13device_kernelINS_4gemm6kernel13GemmUniversalIN4cute5tupleIJiiiiEEENS1_10collective13CollectiveMmaINS1_35MainloopSm100TmaUmmaWarpSpecializedILi3ELi2ELi4ENS5_IJNS4_1CILi1EEESB_SB_EEEEENS5_IJNSA_ILi128EEESE_NSA_ILi64EEEEEENS_10tfloat32_tENS5_IJlSB_lEEESH_SI_NS4_8TiledMMAINS4_8MMA_AtomIJNS4_17SM100_MMA_TF32_SSISH_SH_fLi128ELi128ELNS4_4UMMA5MajorE0ELSN_0ELNSM_7ScaleInE0ELSO_0EEEEEENS4_6LayoutISC_NS5_IJNSA_ILi0EEESS_SS_EEEEENS5_IJNS4_10UnderscoreESV_SV_EEEEENS4_13SM90_TMA_LOADENS4_14ComposedLayoutINS4_7SwizzleILi3ELi4ELi3EEENS4_18smem_ptr_flag_bitsILi32EEENSR_INS5_IJNSA_ILi8EEENSA_ILi32EEEEEENS5_IJS15_SB_EEEEEEEvNS4_8identityESY_S19_vS1A_EENS_8epilogue10collective18CollectiveEpilogueINS1C_23Sm100TmaWarpSpecializedILi4ELi2ELi16ELb1ELb0EEEJSG_NS5_IJNSR_ISE_SB_EENSR_INSA_ILi16EEESB_EEEEESH_SI_SH_SI_NS1C_6fusion15FusionCallbacksIS1G_NS1L_17LinearCombinationISH_fSH_fLNS_15FloatRoundStyleE2EEESG_S1K_JEEENS4_5SM1004TMEM4LOAD26SM100_TMEM_LOAD_32dp32b16xESY_NSZ_INS10_ILi2ELi4ELi3EEES13_NSR_INS5_IJS14_S1I_EEENS5_IJS1I_SB_EEEEEEENS4_39AutoVectorizingCopyWithAssumedAlignmentILi128EEENS4_14SM90_TMA_STOREES1Z_S21_S21_EEEvvEEEEvNT_6ParamsE:
	.zero		2944


//--------------------- SYMBOLS --------------------------

	.type		.nv.reservedSmem.offset0,@object
	.size		.nv.reservedSmem.offset0,0x4
	.type		.nv.reservedSmem.cap,@object
	.size		.nv.reservedSmem.cap,0x4
	.type		__assertfail,@function
